// auto-generated by cutlass_sweep.gemm — config: {"arch": "sm_100", "cluster_m": 4, "cluster_n": 1, "dtype": "e4m3", "dtype_b": "e4m3", "layout": "nt", "stages": 0, "tile_k": 128, "tile_m": 128, "tile_n": 256}
#include "cutlass/cutlass.h"
#include "cutlass/gemm/collective/collective_builder.hpp"
#include "cutlass/gemm/device/gemm_universal_adapter.h"
#include "cutlass/gemm/kernel/gemm_universal.hpp"
#include "cutlass/epilogue/collective/collective_builder.hpp"

using ElemA = cutlass::float_e4m3_t;
using ElemB = cutlass::float_e4m3_t;
using ElemCD = cutlass::float_e4m3_t;
using Acc  = float;
using TileShape    = cute::Shape<cute::_128, cute::_256, cute::_128>;
using ClusterShape = cute::Shape<cute::_4, cute::_1, cute::_1>;

using CollectiveEpilogue = typename cutlass::epilogue::collective::CollectiveBuilder<
    cutlass::arch::Sm100, cutlass::arch::OpClassTensorOp,
    TileShape, ClusterShape,
    cutlass::epilogue::collective::EpilogueTileAuto,
    Acc, Acc,
    ElemCD, cutlass::layout::RowMajor, 128 / cutlass::sizeof_bits<ElemCD>::value,
    ElemCD, cutlass::layout::RowMajor, 128 / cutlass::sizeof_bits<ElemCD>::value,
    cutlass::epilogue::collective::EpilogueScheduleAuto
  >::CollectiveOp;

using CollectiveMainloop = typename cutlass::gemm::collective::CollectiveBuilder<
    cutlass::arch::Sm100, cutlass::arch::OpClassTensorOp,
    ElemA, cutlass::layout::RowMajor, 128 / cutlass::sizeof_bits<ElemA>::value,
    ElemB, cutlass::layout::ColumnMajor, 128 / cutlass::sizeof_bits<ElemB>::value,
    Acc,
    TileShape, ClusterShape,
    cutlass::gemm::collective::StageCountAutoCarveout<static_cast<int>(sizeof(typename CollectiveEpilogue::SharedStorage))>,
    cutlass::gemm::collective::KernelScheduleAuto
  >::CollectiveOp;

using GemmKernel = cutlass::gemm::kernel::GemmUniversal<
    cute::Shape<int,int,int,int>,
    CollectiveMainloop,
    CollectiveEpilogue
>;
using Gemm = cutlass::gemm::device::GemmUniversalAdapter<GemmKernel>;

// Force the device kernel symbol into the cubin without needing a host main.
auto* _anchor = &cutlass::device_kernel<GemmKernel>;


// ===== COMPILED SASS (sm_100a) =====

	.target	sm_100a

	.elftype	@"ET_EXEC"


//--------------------- .note.nv.tkinfo           --------------------------
	.section	.note.nv.tkinfo,"",@"SHT_NOTE"
	.sectionflags	@"SHF_NOTE_NV_TKINFO"
	.tkinfo
        /*0018*/ 	.word	0x00000002
        /*0030*/ 	.string	""
        /*0030*/ 	.string	"ptxas"
        /*0030*/ 	.string	"Cuda compilation tools, release 13.0, V13.0.88"
        /*0030*/ 	.string	"Build cuda_13.0.r13.0/compiler.36424714_0"
        /*0030*/ 	.string	"-arch sm_100a -m 64 "



//--------------------- .note.nv.cuinfo           --------------------------
	.section	.note.nv.cuinfo,"",@"SHT_NOTE"
	.sectionflags	@"SHF_NOTE_NV_CUINFO"
        /*0018*/ 	.short	0x0002
        /*001a*/ 	.short	0x0064
        /*001c*/ 	.short	0x0082
	.zero		2


//--------------------- .nv.info                  --------------------------
	.section	.nv.info,"",@"SHT_CUDA_INFO"
	.align	4


	//----- nvinfo : EIATTR_REGCOUNT
	.align		4
        /*0000*/ 	.byte	0x04, 0x2f
        /*0002*/ 	.short	(.L_20 - .L_19)
	.align		4
.L_19:
        /*0004*/ 	.word	index@(_ZN7cutlass13device_kernelINS_4gemm6kernel13GemmUniversalIN4cute5tupleIJiiiiEEENS1_10collective13CollectiveMmaINS1_35MainloopSm100TmaUmmaWarpSpecializedILi8ELi2ELi4ENS5_IJNS4_1CILi4EEENSA_ILi1EEESC_EEEEENS5_IJNSA_ILi128EEENSA_ILi256EEESF_EEENS_12float_e4m3_tENS5_IJlSC_lEEESI_SJ_NS4_8TiledMMAINS4_8MMA_AtomIJNS4_10MMA_TraitsINS4_25SM100_MMA_F8F6F4_2x1SM_SSEJSI_SI_fSF_SG_NS4_17integral_constantINS4_4UMMA5MajorELSQ_0EEESR_NSO_INSP_7ScaleInELSS_0EEEST_EEEEEENS4_6LayoutINS5_IJSC_SC_SC_EEENS5_IJNSA_ILi0EEESY_SY_EEEEENS5_IJNS4_10UnderscoreES11_S11_EEEEENS4_18SM100_TMA_2SM_LOADENS4_14ComposedLayoutINS4_7SwizzleILi3ELi4ELi3EEENS4_18smem_ptr_flag_bitsILi8EEENSW_INS5_IJNSA_ILi8EEESF_EEENS5_IJSF_SC_EEEEEEEvNS4_8identityENS4_28SM100_TMA_2SM_LOAD_MULTICASTES1E_vS1F_EENS_8epilogue10collective18CollectiveEpilogueINS1I_23Sm100TmaWarpSpecializedILi4ELi2ELi32ELb0ELb0EEEJNS5_IJNSA_ILi64EEESG_SF_EEENS5_IJNSW_IS1N_SC_EENSW_INS5_IJNSA_ILi32EEENSA_ILi2EEEEEENS5_IJSC_SF_EEEEEEEESI_SJ_SI_SJ_NS1I_6fusion15FusionCallbacksIS1M_NS1W_17LinearCombinationISI_fSI_fLNS_15FloatRoundStyleE2EEES1O_S1V_JEEENS4_5SM1004TMEM4LOAD26SM100_TMEM_LOAD_32dp32b32xENS4_13SM90_TMA_LOADENS15_INS16_ILi1ELi4ELi3EEES19_NSW_INS5_IJS1A_S1Q_EEENS5_IJS1Q_SC_EEEEEEENS4_39AutoVectorizingCopyWithAssumedAlignmentILi128EEENS4_14SM90_TMA_STOREES2B_S2D_S2D_EEEvvEEEEvNT_6ParamsE)
        /*0008*/ 	.word	0x00000074


	//----- nvinfo : EIATTR_FRAME_SIZE
	.align		4
.L_20:
        /*000c*/ 	.byte	0x04, 0x11
        /*000e*/ 	.short	(.L_22 - .L_21)
	.align		4
.L_21:
        /*0010*/ 	.word	index@($__internal_2_$__cuda_sm10x_tcgen05_guardrail_trap_unallocated_columns_being_dealloced)
        /*0014*/ 	.word	0x00000000


	//----- nvinfo : EIATTR_FRAME_SIZE
	.align		4
.L_22:
        /*0018*/ 	.byte	0x04, 0x11
        /*001a*/ 	.short	(.L_24 - .L_23)
	.align		4
.L_23:
        /*001c*/ 	.word	index@($__internal_1_$__cuda_sm10x_tcgen05_guardrail_trap_phase_invalid_during_alloc)
        /*0020*/ 	.word	0x00000000


	//----- nvinfo : EIATTR_FRAME_SIZE
	.align		4
.L_24:
        /*0024*/ 	.byte	0x04, 0x11
        /*0026*/ 	.short	(.L_26 - .L_25)
	.align		4
.L_25:
        /*0028*/ 	.word	index@($__internal_0_$__cuda_sm10x_tcgen05_guardrail_trap_col_being_dealloced_not_returned_by_alloc)
        /*002c*/ 	.word	0x00000000


	//----- nvinfo : EIATTR_FRAME_SIZE
	.align		4
.L_26:
        /*0030*/ 	.byte	0x04, 0x11
        /*0032*/ 	.short	(.L_28 - .L_27)
	.align		4
.L_27:
        /*0034*/ 	.word	index@(_ZN7cutlass13device_kernelINS_4gemm6kernel13GemmUniversalIN4cute5tupleIJiiiiEEENS1_10collective13CollectiveMmaINS1_35MainloopSm100TmaUmmaWarpSpecializedILi8ELi2ELi4ENS5_IJNS4_1CILi4EEENSA_ILi1EEESC_EEEEENS5_IJNSA_ILi128EEENSA_ILi256EEESF_EEENS_12float_e4m3_tENS5_IJlSC_lEEESI_SJ_NS4_8TiledMMAINS4_8MMA_AtomIJNS4_10MMA_TraitsINS4_25SM100_MMA_F8F6F4_2x1SM_SSEJSI_SI_fSF_SG_NS4_17integral_constantINS4_4UMMA5MajorELSQ_0EEESR_NSO_INSP_7ScaleInELSS_0EEEST_EEEEEENS4_6LayoutINS5_IJSC_SC_SC_EEENS5_IJNSA_ILi0EEESY_SY_EEEEENS5_IJNS4_10UnderscoreES11_S11_EEEEENS4_18SM100_TMA_2SM_LOADENS4_14ComposedLayoutINS4_7SwizzleILi3ELi4ELi3EEENS4_18smem_ptr_flag_bitsILi8EEENSW_INS5_IJNSA_ILi8EEESF_EEENS5_IJSF_SC_EEEEEEEvNS4_8identityENS4_28SM100_TMA_2SM_LOAD_MULTICASTES1E_vS1F_EENS_8epilogue10collective18CollectiveEpilogueINS1I_23Sm100TmaWarpSpecializedILi4ELi2ELi32ELb0ELb0EEEJNS5_IJNSA_ILi64EEESG_SF_EEENS5_IJNSW_IS1N_SC_EENSW_INS5_IJNSA_ILi32EEENSA_ILi2EEEEEENS5_IJSC_SF_EEEEEEEESI_SJ_SI_SJ_NS1I_6fusion15FusionCallbacksIS1M_NS1W_17LinearCombinationISI_fSI_fLNS_15FloatRoundStyleE2EEES1O_S1V_JEEENS4_5SM1004TMEM4LOAD26SM100_TMEM_LOAD_32dp32b32xENS4_13SM90_TMA_LOADENS15_INS16_ILi1ELi4ELi3EEES19_NSW_INS5_IJS1A_S1Q_EEENS5_IJS1Q_SC_EEEEEEENS4_39AutoVectorizingCopyWithAssumedAlignmentILi128EEENS4_14SM90_TMA_STOREES2B_S2D_S2D_EEEvvEEEEvNT_6ParamsE)
        /*0038*/ 	.word	0x00000000


	//----- nvinfo : EIATTR_MIN_STACK_SIZE
	.align		4
.L_28:
        /*003c*/ 	.byte	0x04, 0x12
        /*003e*/ 	.short	(.L_30 - .L_29)
	.align		4
.L_29:
        /*0040*/ 	.word	index@(_ZN7cutlass13device_kernelINS_4gemm6kernel13GemmUniversalIN4cute5tupleIJiiiiEEENS1_10collective13CollectiveMmaINS1_35MainloopSm100TmaUmmaWarpSpecializedILi8ELi2ELi4ENS5_IJNS4_1CILi4EEENSA_ILi1EEESC_EEEEENS5_IJNSA_ILi128EEENSA_ILi256EEESF_EEENS_12float_e4m3_tENS5_IJlSC_lEEESI_SJ_NS4_8TiledMMAINS4_8MMA_AtomIJNS4_10MMA_TraitsINS4_25SM100_MMA_F8F6F4_2x1SM_SSEJSI_SI_fSF_SG_NS4_17integral_constantINS4_4UMMA5MajorELSQ_0EEESR_NSO_INSP_7ScaleInELSS_0EEEST_EEEEEENS4_6LayoutINS5_IJSC_SC_SC_EEENS5_IJNSA_ILi0EEESY_SY_EEEEENS5_IJNS4_10UnderscoreES11_S11_EEEEENS4_18SM100_TMA_2SM_LOADENS4_14ComposedLayoutINS4_7SwizzleILi3ELi4ELi3EEENS4_18smem_ptr_flag_bitsILi8EEENSW_INS5_IJNSA_ILi8EEESF_EEENS5_IJSF_SC_EEEEEEEvNS4_8identityENS4_28SM100_TMA_2SM_LOAD_MULTICASTES1E_vS1F_EENS_8epilogue10collective18CollectiveEpilogueINS1I_23Sm100TmaWarpSpecializedILi4ELi2ELi32ELb0ELb0EEEJNS5_IJNSA_ILi64EEESG_SF_EEENS5_IJNSW_IS1N_SC_EENSW_INS5_IJNSA_ILi32EEENSA_ILi2EEEEEENS5_IJSC_SF_EEEEEEEESI_SJ_SI_SJ_NS1I_6fusion15FusionCallbacksIS1M_NS1W_17LinearCombinationISI_fSI_fLNS_15FloatRoundStyleE2EEES1O_S1V_JEEENS4_5SM1004TMEM4LOAD26SM100_TMEM_LOAD_32dp32b32xENS4_13SM90_TMA_LOADENS15_INS16_ILi1ELi4ELi3EEES19_NSW_INS5_IJS1A_S1Q_EEENS5_IJS1Q_SC_EEEEEEENS4_39AutoVectorizingCopyWithAssumedAlignmentILi128EEENS4_14SM90_TMA_STOREES2B_S2D_S2D_EEEvvEEEEvNT_6ParamsE)
        /*0044*/ 	.word	0x00000000
.L_30:


//--------------------- .nv.compat                --------------------------
	.section	.nv.compat,"",@"SHT_CUDA_COMPAT_INFO"
	.align	4
        /*0000*/ 	.byte	0x02, 0x09, 0x01, 0x00, 0x02, 0x02, 0x02, 0x00, 0x02, 0x05, 0x05, 0x00, 0x03, 0x07, 0x01, 0x01
        /*0010*/ 	.byte	0x02, 0x03, 0x01, 0x00, 0x02, 0x06, 0x01, 0x00, 0x04, 0x0b, 0x08, 0x00, 0x09, 0x00, 0x00, 0x00
        /*0020*/ 	.byte	0x00, 0x00, 0x00, 0x00


//--------------------- .nv.info._ZN7cutlass13device_kernelINS_4gemm6kernel13GemmUniversalIN4cute5tupleIJiiiiEEENS1_10collective13CollectiveMmaINS1_35MainloopSm100TmaUmmaWarpSpecializedILi8ELi2ELi4ENS5_IJNS4_1CILi4EEENSA_ILi1EEESC_EEEEENS5_IJNSA_ILi128EEENSA_ILi256EEESF_EEENS_12float_e4m3_tENS5_IJlSC_lEEESI_SJ_NS4_8TiledMMAINS4_8MMA_AtomIJNS4_10MMA_TraitsINS4_25SM100_MMA_F8F6F4_2x1SM_SSEJSI_SI_fSF_SG_NS4_17integral_constantINS4_4UMMA5MajorELSQ_0EEESR_NSO_INSP_7ScaleInELSS_0EEEST_EEEEEENS4_6LayoutINS5_IJSC_SC_SC_EEENS5_IJNSA_ILi0EEESY_SY_EEEEENS5_IJNS4_10UnderscoreES11_S11_EEEEENS4_18SM100_TMA_2SM_LOADENS4_14ComposedLayoutINS4_7SwizzleILi3ELi4ELi3EEENS4_18smem_ptr_flag_bitsILi8EEENSW_INS5_IJNSA_ILi8EEESF_EEENS5_IJSF_SC_EEEEEEEvNS4_8identityENS4_28SM100_TMA_2SM_LOAD_MULTICASTES1E_vS1F_EENS_8epilogue10collective18CollectiveEpilogueINS1I_23Sm100TmaWarpSpecializedILi4ELi2ELi32ELb0ELb0EEEJNS5_IJNSA_ILi64EEESG_SF_EEENS5_IJNSW_IS1N_SC_EENSW_INS5_IJNSA_ILi32EEENSA_ILi2EEEEEENS5_IJSC_SF_EEEEEEEESI_SJ_SI_SJ_NS1I_6fusion15FusionCallbacksIS1M_NS1W_17LinearCombinationISI_fSI_fLNS_15FloatRoundStyleE2EEES1O_S1V_JEEENS4_5SM1004TMEM4LOAD26SM100_TMEM_LOAD_32dp32b32xENS4_13SM90_TMA_LOADENS15_INS16_ILi1ELi4ELi3EEES19_NSW_INS5_IJS1A_S1Q_EEENS5_IJS1Q_SC_EEEEEEENS4_39AutoVectorizingCopyWithAssumedAlignmentILi128EEENS4_14SM90_TMA_STOREES2B_S2D_S2D_EEEvvEEEEvNT_6ParamsE --------------------------
	.section	.nv.info._ZN7cutlass13device_kernelINS_4gemm6kernel13GemmUniversalIN4cute5tupleIJiiiiEEENS1_10collective13CollectiveMmaINS1_35MainloopSm100TmaUmmaWarpSpecializedILi8ELi2ELi4ENS5_IJNS4_1CILi4EEENSA_ILi1EEESC_EEEEENS5_IJNSA_ILi128EEENSA_ILi256EEESF_EEENS_12float_e4m3_tENS5_IJlSC_lEEESI_SJ_NS4_8TiledMMAINS4_8MMA_AtomIJNS4_10MMA_TraitsINS4_25SM100_MMA_F8F6F4_2x1SM_SSEJSI_SI_fSF_SG_NS4_17integral_constantINS4_4UMMA5MajorELSQ_0EEESR_NSO_INSP_7ScaleInELSS_0EEEST_EEEEEENS4_6LayoutINS5_IJSC_SC_SC_EEENS5_IJNSA_ILi0EEESY_SY_EEEEENS5_IJNS4_10UnderscoreES11_S11_EEEEENS4_18SM100_TMA_2SM_LOADENS4_14ComposedLayoutINS4_7SwizzleILi3ELi4ELi3EEENS4_18smem_ptr_flag_bitsILi8EEENSW_INS5_IJNSA_ILi8EEESF_EEENS5_IJSF_SC_EEEEEEEvNS4_8identityENS4_28SM100_TMA_2SM_LOAD_MULTICASTES1E_vS1F_EENS_8epilogue10collective18CollectiveEpilogueINS1I_23Sm100TmaWarpSpecializedILi4ELi2ELi32ELb0ELb0EEEJNS5_IJNSA_ILi64EEESG_SF_EEENS5_IJNSW_IS1N_SC_EENSW_INS5_IJNSA_ILi32EEENSA_ILi2EEEEEENS5_IJSC_SF_EEEEEEEESI_SJ_SI_SJ_NS1I_6fusion15FusionCallbacksIS1M_NS1W_17LinearCombinationISI_fSI_fLNS_15FloatRoundStyleE2EEES1O_S1V_JEEENS4_5SM1004TMEM4LOAD26SM100_TMEM_LOAD_32dp32b32xENS4_13SM90_TMA_LOADENS15_INS16_ILi1ELi4ELi3EEES19_NSW_INS5_IJS1A_S1Q_EEENS5_IJS1Q_SC_EEEEEEENS4_39AutoVectorizingCopyWithAssumedAlignmentILi128EEENS4_14SM90_TMA_STOREES2B_S2D_S2D_EEEvvEEEEvNT_6ParamsE,"",@"SHT_CUDA_INFO"
	.sectionflags	@""
	.align	4


	//----- nvinfo : EIATTR_CUDA_API_VERSION
	.align		4
        /*0000*/ 	.byte	0x04, 0x37
        /*0002*/ 	.short	(.L_32 - .L_31)
.L_31:
        /*0004*/ 	.word	0x00000082


	//----- nvinfo : EIATTR_KPARAM_INFO
	.align		4
.L_32:
        /*0008*/ 	.byte	0x04, 0x17
        /*000a*/ 	.short	(.L_34 - .L_33)
.L_33:
        /*000c*/ 	.word	0x00000000
        /*0010*/ 	.short	0x0000
        /*0012*/ 	.short	0x0000
        /*0014*/ 	.byte	0x00, 0xf0, 0x01, 0x20


	//----- nvinfo : EIATTR_AT_ENTRY_FRAGMENTS
	.align		4
.L_34:
        /*0018*/ 	.byte	0x04, 0x4f
        /*001a*/ 	.short	(.L_36 - .L_35)


	//   ....[0]....
.L_35:
        /*001c*/ 	.word	0x00000007


	//----- nvinfo : EIATTR_RESERVED_SMEM_USED
	.align		4
.L_36:
        /*0020*/ 	.byte	0x01, 0x41
	.zero		2


	//----- nvinfo : EIATTR_SPARSE_MMA_MASK
	.align		4
        /*0024*/ 	.byte	0x03, 0x50
        /*0026*/ 	.short	0x0000


	//----- nvinfo : EIATTR_TCGEN05_2CTA_USED
	.align		4
        /*0028*/ 	.byte	0x01, 0x52
	.zero		2


	//----- nvinfo : EIATTR_MAXREG_COUNT
	.align		4
        /*002c*/ 	.byte	0x03, 0x1b
        /*002e*/ 	.short	0x00ff


	//----- nvinfo : EIATTR_NUM_BARRIERS
	.align		4
        /*0030*/ 	.byte	0x02, 0x4c
        /*0032*/ 	.byte	0x07
	.zero		1


	//----- nvinfo : EIATTR_EXTERNS
	.align		4
        /*0034*/ 	.byte	0x04, 0x0f
        /*0036*/ 	.short	(.L_38 - .L_37)


	//   ....[0]....
	.align		4
.L_37:
        /*0038*/ 	.word	index@(__assertfail)


	//----- nvinfo : EIATTR_MERCURY_ISA_VERSION
	.align		4
.L_38:
        /*003c*/ 	.byte	0x03, 0x5f
        /*003e*/ 	.short	0x0101


	//----- nvinfo : EIATTR_INT_WARP_WIDE_INSTR_OFFSETS
	.align		4
        /*0040*/ 	.byte	0x04, 0x31
        /*0042*/ 	.short	(.L_40 - .L_39)


	//   ....[0]....
.L_39:
        /*0044*/ 	.word	0x00000df0


	//   ....[1]....
        /*0048*/ 	.word	0x00000e90


	//   ....[2]....
        /*004c*/ 	.word	0x00004530


	//   ....[3]....
        /*0050*/ 	.word	0x00004550


	//   ....[4]....
        /*0054*/ 	.word	0x00004580


	//   ....[5]....
        /*0058*/ 	.word	0x00005170


	//   ....[6]....
        /*005c*/ 	.word	0x00005210


	//   ....[7]....
        /*0060*/ 	.word	0x000052c0


	//   ....[8]....
        /*0064*/ 	.word	0x00005330


	//   ....[9]....
        /*0068*/ 	.word	0x000053e0


	//   ....[10]....
        /*006c*/ 	.word	0x00005490


	//   ....[11]....
        /*0070*/ 	.word	0x00005500


	//   ....[12]....
        /*0074*/ 	.word	0x000055c0


	//   ....[13]....
        /*0078*/ 	.word	0x00005680


	//   ....[14]....
        /*007c*/ 	.word	0x00005720


	//   ....[15]....
        /*0080*/ 	.word	0x00005810


	//   ....[16]....
        /*0084*/ 	.word	0x000058f0


	//----- nvinfo : EIATTR_COOP_GROUP_MASK_REGIDS
	.align		4
.L_40:
        /*0088*/ 	.byte	0x04, 0x29
        /*008a*/ 	.short	(.L_42 - .L_41)


	//   ....[0]....
.L_41:
        /*008c*/ 	.word	0xffffffff


	//   ....[1]....
        /*0090*/ 	.word	0xffffffff


	//   ....[2]....
        /*0094*/ 	.word	0xffffffff


	//   ....[3]....
        /*0098*/ 	.word	0xffffffff


	//   ....[4]....
        /*009c*/ 	.word	0xffffffff


	//   ....[5]....
        /*00a0*/ 	.word	0xffffffff


	//   ....[6]....
        /*00a4*/ 	.word	0xffffffff


	//   ....[7]....
        /*00a8*/ 	.word	0xffffffff


	//   ....[8]....
        /*00ac*/ 	.word	0xffffffff


	//   ....[9]....
        /*00b0*/ 	.word	0xffffffff


	//   ....[10]....
        /*00b4*/ 	.word	0xffffffff


	//   ....[11]....
        /*00b8*/ 	.word	0xffffffff


	//   ....[12]....
        /*00bc*/ 	.word	0xffffffff


	//   ....[13]....
        /*00c0*/ 	.word	0xffffffff


	//----- nvinfo : EIATTR_COOP_GROUP_INSTR_OFFSETS
	.align		4
.L_42:
        /*00c4*/ 	.byte	0x04, 0x28
        /*00c6*/ 	.short	(.L_44 - .L_43)


	//   ....[0]....
.L_43:
        /*00c8*/ 	.word	0x000000b0


	//   ....[1]....
        /*00cc*/ 	.word	0x00000520


	//   ....[2]....
        /*00d0*/ 	.word	0x00000760


	//   ....[3]....
        /*00d4*/ 	.word	0x000008f0


	//   ....[4]....
        /*00d8*/ 	.word	0x000009e0


	//   ....[5]....
        /*00dc*/ 	.word	0x00000b40


	//   ....[6]....
        /*00e0*/ 	.word	0x00000cd0


	//   ....[7]....
        /*00e4*/ 	.word	0x00000f10


	//   ....[8]....
        /*00e8*/ 	.word	0x00002220


	//   ....[9]....
        /*00ec*/ 	.word	0x00003310


	//   ....[10]....
        /*00f0*/ 	.word	0x000037e0


	//   ....[11]....
        /*00f4*/ 	.word	0x00003810


	//   ....[12]....
        /*00f8*/ 	.word	0x00004430


	//   ....[13]....
        /*00fc*/ 	.word	0x00004640


	//----- nvinfo : EIATTR_VRC_CTA_INIT_COUNT
	.align		4
.L_44:
        /*0100*/ 	.byte	0x02, 0x4a
        /*0102*/ 	.byte	0x80
	.zero		1


	//----- nvinfo : EIATTR_SYSCALL_OFFSETS
	.align		4
        /*0104*/ 	.byte	0x04, 0x46
        /*0106*/ 	.short	(.L_46 - .L_45)


	//   ....[0]....
.L_45:
        /*0108*/ 	.word	0x00006460


	//   ....[1]....
        /*010c*/ 	.word	0x000065a0


	//   ....[2]....
        /*0110*/ 	.word	0x00006dc0


	//   ....[3]....
        /*0114*/ 	.word	0x00007ba0


	//   ....[4]....
        /*0118*/ 	.word	0x00008930


	//   ....[5]....
        /*011c*/ 	.word	0x000096e0


	//----- nvinfo : EIATTR_MBARRIER_INSTR_OFFSETS
	.align		4
.L_46:
        /*0120*/ 	.byte	0x04, 0x39
        /*0122*/ 	.short	(.L_48 - .L_47)


	//   ....[0]....
.L_47:
        /*0124*/ 	.word	0x00000650
        /*0128*/ 	.word	0x000000ff
        /*012c*/ 	.word	0x00000000
        /*0130*/ 	.short	0x0100
        /*0132*/ 	.byte	0x04
	.zero		1


	//   ....[1]....
        /*0134*/ 	.word	0x00000660
        /*0138*/ 	.word	0x000000ff
        /*013c*/ 	.word	0x00000040
        /*0140*/ 	.short	0x0100
        /*0142*/ 	.byte	0x04
	.zero		1


	//   ....[2]....
        /*0144*/ 	.word	0x00000670
        /*0148*/ 	.word	0x000000ff
        /*014c*/ 	.word	0x00000008
        /*0150*/ 	.short	0x0100
        /*0152*/ 	.byte	0x04
	.zero		1


	//   ....[3]....
        /*0154*/ 	.word	0x00000680
        /*0158*/ 	.word	0x000000ff
        /*015c*/ 	.word	0x00000048
        /*0160*/ 	.short	0x0100
        /*0162*/ 	.byte	0x04
	.zero		1


	//   ....[4]....
        /*0164*/ 	.word	0x00000690
        /*0168*/ 	.word	0x000000ff
        /*016c*/ 	.word	0x00000010
        /*0170*/ 	.short	0x0100
        /*0172*/ 	.byte	0x04
	.zero		1


	//   ....[5]....
        /*0174*/ 	.word	0x000006a0
        /*0178*/ 	.word	0x000000ff
        /*017c*/ 	.word	0x00000050
        /*0180*/ 	.short	0x0100
        /*0182*/ 	.byte	0x04
	.zero		1


	//   ....[6]....
        /*0184*/ 	.word	0x000006b0
        /*0188*/ 	.word	0x000000ff
        /*018c*/ 	.word	0x00000018
        /*0190*/ 	.short	0x0100
        /*0192*/ 	.byte	0x04
	.zero		1


	//   ....[7]....
        /*0194*/ 	.word	0x000006c0
        /*0198*/ 	.word	0x000000ff
        /*019c*/ 	.word	0x00000058
        /*01a0*/ 	.short	0x0100
        /*01a2*/ 	.byte	0x04
	.zero		1


	//   ....[8]....
        /*01a4*/ 	.word	0x000006d0
        /*01a8*/ 	.word	0x000000ff
        /*01ac*/ 	.word	0x00000020
        /*01b0*/ 	.short	0x0100
        /*01b2*/ 	.byte	0x04
	.zero		1


	//   ....[9]....
        /*01b4*/ 	.word	0x000006e0
        /*01b8*/ 	.word	0x000000ff
        /*01bc*/ 	.word	0x00000060
        /*01c0*/ 	.short	0x0100
        /*01c2*/ 	.byte	0x04
	.zero		1


	//   ....[10]....
        /*01c4*/ 	.word	0x000006f0
        /*01c8*/ 	.word	0x000000ff
        /*01cc*/ 	.word	0x00000028
        /*01d0*/ 	.short	0x0100
        /*01d2*/ 	.byte	0x04
	.zero		1


	//   ....[11]....
        /*01d4*/ 	.word	0x00000700
        /*01d8*/ 	.word	0x000000ff
        /*01dc*/ 	.word	0x00000068
        /*01e0*/ 	.short	0x0100
        /*01e2*/ 	.byte	0x04
	.zero		1


	//   ....[12]....
        /*01e4*/ 	.word	0x00000710
        /*01e8*/ 	.word	0x000000ff
        /*01ec*/ 	.word	0x00000030
        /*01f0*/ 	.short	0x0100
        /*01f2*/ 	.byte	0x04
	.zero		1


	//   ....[13]....
        /*01f4*/ 	.word	0x00000720
        /*01f8*/ 	.word	0x000000ff
        /*01fc*/ 	.word	0x00000070
        /*0200*/ 	.short	0x0100
        /*0202*/ 	.byte	0x04
	.zero		1


	//   ....[14]....
        /*0204*/ 	.word	0x00000730
        /*0208*/ 	.word	0x000000ff
        /*020c*/ 	.word	0x00000038
        /*0210*/ 	.short	0x0100
        /*0212*/ 	.byte	0x04
	.zero		1


	//   ....[15]....
        /*0214*/ 	.word	0x00000740
        /*0218*/ 	.word	0x000000ff
        /*021c*/ 	.word	0x00000078
        /*0220*/ 	.short	0x0100
        /*0222*/ 	.byte	0x04
	.zero		1


	//   ....[16]....
        /*0224*/ 	.word	0x00000860
        /*0228*/ 	.word	0x000000ff
        /*022c*/ 	.word	0x00000080
        /*0230*/ 	.short	0x0100
        /*0232*/ 	.byte	0x04
	.zero		1


	//   ....[17]....
        /*0234*/ 	.word	0x00000870
        /*0238*/ 	.word	0x000000ff
        /*023c*/ 	.word	0x000000a0
        /*0240*/ 	.short	0x0100
        /*0242*/ 	.byte	0x04
	.zero		1


	//   ....[18]....
        /*0244*/ 	.word	0x00000880
        /*0248*/ 	.word	0x000000ff
        /*024c*/ 	.word	0x00000088
        /*0250*/ 	.short	0x0100
        /*0252*/ 	.byte	0x04
	.zero		1


	//   ....[19]....
        /*0254*/ 	.word	0x00000890
        /*0258*/ 	.word	0x000000ff
        /*025c*/ 	.word	0x000000a8
        /*0260*/ 	.short	0x0100
        /*0262*/ 	.byte	0x04
	.zero		1


	//   ....[20]....
        /*0264*/ 	.word	0x000008a0
        /*0268*/ 	.word	0x000000ff
        /*026c*/ 	.word	0x00000090
        /*0270*/ 	.short	0x0100
        /*0272*/ 	.byte	0x04
	.zero		1


	//   ....[21]....
        /*0274*/ 	.word	0x000008b0
        /*0278*/ 	.word	0x000000ff
        /*027c*/ 	.word	0x000000b0
        /*0280*/ 	.short	0x0100
        /*0282*/ 	.byte	0x04
	.zero		1


	//   ....[22]....
        /*0284*/ 	.word	0x000008c0
        /*0288*/ 	.word	0x000000ff
        /*028c*/ 	.word	0x00000098
        /*0290*/ 	.short	0x0100
        /*0292*/ 	.byte	0x04
	.zero		1


	//   ....[23]....
        /*0294*/ 	.word	0x000008d0
        /*0298*/ 	.word	0x000000ff
        /*029c*/ 	.word	0x000000b8
        /*02a0*/ 	.short	0x0100
        /*02a2*/ 	.byte	0x04
	.zero		1


	//   ....[24]....
        /*02a4*/ 	.word	0x000009b0
        /*02a8*/ 	.word	0x000000ff
        /*02ac*/ 	.word	0x000000c0
        /*02b0*/ 	.short	0x0100
        /*02b2*/ 	.byte	0x06
	.zero		1


	//   ....[25]....
        /*02b4*/ 	.word	0x000009c0
        /*02b8*/ 	.word	0x000000ff
        /*02bc*/ 	.word	0x000000c8
        /*02c0*/ 	.short	0x0100
        /*02c2*/ 	.byte	0x06
	.zero		1


	//   ....[26]....
        /*02c4*/ 	.word	0x00000af0
        /*02c8*/ 	.word	0x000000ff
        /*02cc*/ 	.word	0x000000d0
        /*02d0*/ 	.short	0x0100
        /*02d2*/ 	.byte	0x06
	.zero		1


	//   ....[27]....
        /*02d4*/ 	.word	0x00000b00
        /*02d8*/ 	.word	0x000000ff
        /*02dc*/ 	.word	0x000000e0
        /*02e0*/ 	.short	0x0100
        /*02e2*/ 	.byte	0x06
	.zero		1


	//   ....[28]....
        /*02e4*/ 	.word	0x00000b10
        /*02e8*/ 	.word	0x000000ff
        /*02ec*/ 	.word	0x000000d8
        /*02f0*/ 	.short	0x0100
        /*02f2*/ 	.byte	0x06
	.zero		1


	//   ....[29]....
        /*02f4*/ 	.word	0x00000b20
        /*02f8*/ 	.word	0x000000ff
        /*02fc*/ 	.word	0x000000e8
        /*0300*/ 	.short	0x0100
        /*0302*/ 	.byte	0x06
	.zero		1


	//   ....[30]....
        /*0304*/ 	.word	0x00000c40
        /*0308*/ 	.word	0x000000ff
        /*030c*/ 	.word	0x000000f0
        /*0310*/ 	.short	0x0100
        /*0312*/ 	.byte	0x04
	.zero		1


	//   ....[31]....
        /*0314*/ 	.word	0x00000c50
        /*0318*/ 	.word	0x000000ff
        /*031c*/ 	.word	0x00000110
        /*0320*/ 	.short	0x0100
        /*0322*/ 	.byte	0x04
	.zero		1


	//   ....[32]....
        /*0324*/ 	.word	0x00000c60
        /*0328*/ 	.word	0x000000ff
        /*032c*/ 	.word	0x000000f8
        /*0330*/ 	.short	0x0100
        /*0332*/ 	.byte	0x04
	.zero		1


	//   ....[33]....
        /*0334*/ 	.word	0x00000c70
        /*0338*/ 	.word	0x000000ff
        /*033c*/ 	.word	0x00000118
        /*0340*/ 	.short	0x0100
        /*0342*/ 	.byte	0x04
	.zero		1


	//   ....[34]....
        /*0344*/ 	.word	0x00000c80
        /*0348*/ 	.word	0x000000ff
        /*034c*/ 	.word	0x00000100
        /*0350*/ 	.short	0x0100
        /*0352*/ 	.byte	0x04
	.zero		1


	//   ....[35]....
        /*0354*/ 	.word	0x00000c90
        /*0358*/ 	.word	0x000000ff
        /*035c*/ 	.word	0x00000120
        /*0360*/ 	.short	0x0100
        /*0362*/ 	.byte	0x04
	.zero		1


	//   ....[36]....
        /*0364*/ 	.word	0x00000ca0
        /*0368*/ 	.word	0x000000ff
        /*036c*/ 	.word	0x00000108
        /*0370*/ 	.short	0x0100
        /*0372*/ 	.byte	0x04
	.zero		1


	//   ....[37]....
        /*0374*/ 	.word	0x00000cb0
        /*0378*/ 	.word	0x000000ff
        /*037c*/ 	.word	0x00000128
        /*0380*/ 	.short	0x0100
        /*0382*/ 	.byte	0x04
	.zero		1


	//   ....[38]....
        /*0384*/ 	.word	0x00000da0
        /*0388*/ 	.word	0x000000ff
        /*038c*/ 	.word	0x00000130
        /*0390*/ 	.short	0x0100
        /*0392*/ 	.byte	0x04
	.zero		1


	//   ....[39]....
        /*0394*/ 	.word	0x00000db0
        /*0398*/ 	.word	0x000000ff
        /*039c*/ 	.word	0x00000140
        /*03a0*/ 	.short	0x0100
        /*03a2*/ 	.byte	0x04
	.zero		1


	//   ....[40]....
        /*03a4*/ 	.word	0x00000dc0
        /*03a8*/ 	.word	0x000000ff
        /*03ac*/ 	.word	0x00000138
        /*03b0*/ 	.short	0x0100
        /*03b2*/ 	.byte	0x04
	.zero		1


	//   ....[41]....
        /*03b4*/ 	.word	0x00000dd0
        /*03b8*/ 	.word	0x000000ff
        /*03bc*/ 	.word	0x00000148
        /*03c0*/ 	.short	0x0100
        /*03c2*/ 	.byte	0x04
	.zero		1


	//   ....[42]....
        /*03c4*/ 	.word	0x00000ed0
        /*03c8*/ 	.word	0x000000ff
        /*03cc*/ 	.word	0x00000150
        /*03d0*/ 	.short	0x0100
        /*03d2*/ 	.byte	0x06
	.zero		1


	//   ....[43]....
        /*03d4*/ 	.word	0x00001a70
        /*03d8*/ 	.word	0x00000000
        /*03dc*/ 	.word	0x00000140
        /*03e0*/ 	.short	0x010a
        /*03e2*/ 	.byte	0xff
	.zero		1


	//   ....[44]....
        /*03e4*/ 	.word	0x00001a90
        /*03e8*/ 	.word	0x00000000
        /*03ec*/ 	.word	0x00000130
        /*03f0*/ 	.short	0x0101
        /*03f2*/ 	.byte	0xff
	.zero		1


	//   ....[45]....
        /*03f4*/ 	.word	0x00001b40
        /*03f8*/ 	.word	0x000000ff
        /*03fc*/ 	.word	0x00000040
        /*0400*/ 	.short	0x010a
        /*0402*/ 	.byte	0x04
	.zero		1


	//   ....[46]....
        /*0404*/ 	.word	0x00001c10
        /*0408*/ 	.word	0x000000ff
        /*040c*/ 	.word	0x00000040
        /*0410*/ 	.short	0x010a
        /*0412*/ 	.byte	0x21
	.zero		1


	//   ....[47]....
        /*0414*/ 	.word	0x00001dc0
        /*0418*/ 	.word	0x000000ff
        /*041c*/ 	.word	0x00000040
        /*0420*/ 	.short	0x010a
        /*0422*/ 	.byte	0x05
	.zero		1


	//   ....[48]....
        /*0424*/ 	.word	0x00001ed0
        /*0428*/ 	.word	0x000000ff
        /*042c*/ 	.word	0x000000c8
        /*0430*/ 	.short	0x0101
        /*0432*/ 	.byte	0x0d
	.zero		1


	//   ....[49]....
        /*0434*/ 	.word	0x00001ef0
        /*0438*/ 	.word	0x000000ff
        /*043c*/ 	.word	0x00000040
        /*0440*/ 	.short	0x010a
        /*0442*/ 	.byte	0x04
	.zero		1


	//   ....[50]....
        /*0444*/ 	.word	0x00001f70
        /*0448*/ 	.word	0x000000ff
        /*044c*/ 	.word	0x00000040
        /*0450*/ 	.short	0x010a
        /*0452*/ 	.byte	0x09
	.zero		1


	//   ....[51]....
        /*0454*/ 	.word	0x00002140
        /*0458*/ 	.word	0x000000ff
        /*045c*/ 	.word	0x00000040
        /*0460*/ 	.short	0x010a
        /*0462*/ 	.byte	0x05
	.zero		1


	//   ....[52]....
        /*0464*/ 	.word	0x00002250
        /*0468*/ 	.word	0x00000003
        /*046c*/ 	.word	0x000000d0
        /*0470*/ 	.short	0x010a
        /*0472*/ 	.byte	0xff
	.zero		1


	//   ....[53]....
        /*0474*/ 	.word	0x000023a0
        /*0478*/ 	.word	0x00000000
        /*047c*/ 	.word	0x00000000
        /*0480*/ 	.short	0x0101
        /*0482*/ 	.byte	0xff
	.zero		1


	//   ....[54]....
        /*0484*/ 	.word	0x00002950
        /*0488*/ 	.word	0x000000ff
        /*048c*/ 	.word	0x00000000
        /*0490*/ 	.short	0x010a
        /*0492*/ 	.byte	0x04
	.zero		1


	//   ....[55]....
        /*0494*/ 	.word	0x000029e0
        /*0498*/ 	.word	0x000000ff
        /*049c*/ 	.word	0x00000000
        /*04a0*/ 	.short	0x010a
        /*04a2*/ 	.byte	0x05
	.zero		1


	//   ....[56]....
        /*04a4*/ 	.word	0x00002a70
        /*04a8*/ 	.word	0x000000ff
        /*04ac*/ 	.word	0x00000000
        /*04b0*/ 	.short	0x010a
        /*04b2*/ 	.byte	0x05
	.zero		1


	//   ....[57]....
        /*04b4*/ 	.word	0x00002b00
        /*04b8*/ 	.word	0x000000ff
        /*04bc*/ 	.word	0x00000000
        /*04c0*/ 	.short	0x010a
        /*04c2*/ 	.byte	0x05
	.zero		1


	//   ....[58]....
        /*04c4*/ 	.word	0x00002b90
        /*04c8*/ 	.word	0x000000ff
        /*04cc*/ 	.word	0x00000000
        /*04d0*/ 	.short	0x010a
        /*04d2*/ 	.byte	0x05
	.zero		1


	//   ....[59]....
        /*04d4*/ 	.word	0x00002c20
        /*04d8*/ 	.word	0x000000ff
        /*04dc*/ 	.word	0x00000000
        /*04e0*/ 	.short	0x010a
        /*04e2*/ 	.byte	0x05
	.zero		1


	//   ....[60]....
        /*04e4*/ 	.word	0x00002cb0
        /*04e8*/ 	.word	0x000000ff
        /*04ec*/ 	.word	0x00000000
        /*04f0*/ 	.short	0x010a
        /*04f2*/ 	.byte	0x05
	.zero		1


	//   ....[61]....
        /*04f4*/ 	.word	0x00002d50
        /*04f8*/ 	.word	0x00000000
        /*04fc*/ 	.word	0x00000000
        /*0500*/ 	.short	0x010a
        /*0502*/ 	.byte	0xff
	.zero		1


	//   ....[62]....
        /*0504*/ 	.word	0x00002e70
        /*0508*/ 	.word	0x00000002
        /*050c*/ 	.word	0x00000130
        /*0510*/ 	.short	0x010a
        /*0512*/ 	.byte	0xff
	.zero		1


	//   ....[63]....
        /*0514*/ 	.word	0x00002ed0
        /*0518*/ 	.word	0x00000004
        /*051c*/ 	.word	0x00000000
        /*0520*/ 	.short	0x0101
        /*0522*/ 	.byte	0xff
	.zero		1


	//   ....[64]....
        /*0524*/ 	.word	0x00002ef0
        /*0528*/ 	.word	0x000000ff
        /*052c*/ 	.word	0x000000e0
        /*0530*/ 	.short	0x010a
        /*0532*/ 	.byte	0x04
	.zero		1


	//   ....[65]....
        /*0534*/ 	.word	0x00003010
        /*0538*/ 	.word	0x00000002
        /*053c*/ 	.word	0x000000d0
        /*0540*/ 	.short	0x010a
        /*0542*/ 	.byte	0xff
	.zero		1


	//   ....[66]....
        /*0544*/ 	.word	0x00003120
        /*0548*/ 	.word	0x00000002
        /*054c*/ 	.word	0x00000000
        /*0550*/ 	.short	0x0101
        /*0552*/ 	.byte	0xff
	.zero		1


	//   ....[67]....
        /*0554*/ 	.word	0x000031b0
        /*0558*/ 	.word	0x000000ff
        /*055c*/ 	.word	0x000000e0
        /*0560*/ 	.short	0x0106
        /*0562*/ 	.byte	0x04
	.zero		1


	//   ....[68]....
        /*0564*/ 	.word	0x000031d0
        /*0568*/ 	.word	0x000000ff
        /*056c*/ 	.word	0x000000e0
        /*0570*/ 	.short	0x010a
        /*0572*/ 	.byte	0x04
	.zero		1


	//   ....[69]....
        /*0574*/ 	.word	0x00003260
        /*0578*/ 	.word	0x000000ff
        /*057c*/ 	.word	0x000000e0
        /*0580*/ 	.short	0x0106
        /*0582*/ 	.byte	0x07
	.zero		1


	//   ....[70]....
        /*0584*/ 	.word	0x000032a0
        /*0588*/ 	.word	0x00000000
        /*058c*/ 	.word	0x000000e0
        /*0590*/ 	.short	0x010a
        /*0592*/ 	.byte	0xff
	.zero		1


	//   ....[71]....
        /*0594*/ 	.word	0x000034e0
        /*0598*/ 	.word	0x000000ff
        /*059c*/ 	.word	0x00000008
        /*05a0*/ 	.short	0x010a
        /*05a2*/ 	.byte	0x05
	.zero		1


	//   ....[72]....
        /*05a4*/ 	.word	0x00003500
        /*05a8*/ 	.word	0x000000ff
        /*05ac*/ 	.word	0x00000008
        /*05b0*/ 	.short	0x010a
        /*05b2*/ 	.byte	0x05
	.zero		1


	//   ....[73]....
        /*05b4*/ 	.word	0x00003690
        /*05b8*/ 	.word	0x000000ff
        /*05bc*/ 	.word	0x00000008
        /*05c0*/ 	.short	0x010a
        /*05c2*/ 	.byte	0x05
	.zero		1


	//   ....[74]....
        /*05c4*/ 	.word	0x000036b0
        /*05c8*/ 	.word	0x000000ff
        /*05cc*/ 	.word	0x00000008
        /*05d0*/ 	.short	0x010a
        /*05d2*/ 	.byte	0x05
	.zero		1


	//   ....[75]....
        /*05d4*/ 	.word	0x00003770
        /*05d8*/ 	.word	0x000000ff
        /*05dc*/ 	.word	0x00000000
        /*05e0*/ 	.short	0x0101
        /*05e2*/ 	.byte	0x04
	.zero		1


	//   ....[76]....
        /*05e4*/ 	.word	0x00003ab0
        /*05e8*/ 	.word	0x00000000
        /*05ec*/ 	.word	0x000000d0
        /*05f0*/ 	.short	0x010a
        /*05f2*/ 	.byte	0xff
	.zero		1


	//   ....[77]....
        /*05f4*/ 	.word	0x00003b70
        /*05f8*/ 	.word	0x00000000
        /*05fc*/ 	.word	0x00000000
        /*0600*/ 	.short	0x0101
        /*0602*/ 	.byte	0xff
	.zero		1


	//   ....[78]....
        /*0604*/ 	.word	0x00003c30
        /*0608*/ 	.word	0x000000ff
        /*060c*/ 	.word	0x00000000
        /*0610*/ 	.short	0x010a
        /*0612*/ 	.byte	0x04
	.zero		1


	//   ....[79]....
        /*0614*/ 	.word	0x00003c40
        /*0618*/ 	.word	0x000000ff
        /*061c*/ 	.word	0x00000110
        /*0620*/ 	.short	0x010a
        /*0622*/ 	.byte	0x1f
	.zero		1


	//   ....[80]....
        /*0624*/ 	.word	0x00003cf0
        /*0628*/ 	.word	0x000000ff
        /*062c*/ 	.word	0x00000000
        /*0630*/ 	.short	0x010a
        /*0632*/ 	.byte	0x05
	.zero		1


	//   ....[81]....
        /*0634*/ 	.word	0x00003e20
        /*0638*/ 	.word	0x000000ff
        /*063c*/ 	.word	0x00000000
        /*0640*/ 	.short	0x010a
        /*0642*/ 	.byte	0x04
	.zero		1


	//   ....[82]....
        /*0644*/ 	.word	0x00004120
        /*0648*/ 	.word	0x000000ff
        /*064c*/ 	.word	0x00000000
        /*0650*/ 	.short	0x010a
        /*0652*/ 	.byte	0x04
	.zero		1


	//   ....[83]....
        /*0654*/ 	.word	0x000041b0
        /*0658*/ 	.word	0x000000ff
        /*065c*/ 	.word	0x00000000
        /*0660*/ 	.short	0x010a
        /*0662*/ 	.byte	0x05
	.zero		1


	//   ....[84]....
        /*0664*/ 	.word	0x00004240
        /*0668*/ 	.word	0x000000ff
        /*066c*/ 	.word	0x00000000
        /*0670*/ 	.short	0x010a
        /*0672*/ 	.byte	0x05
	.zero		1


	//   ....[85]....
        /*0674*/ 	.word	0x000042e0
        /*0678*/ 	.word	0x00000000
        /*067c*/ 	.word	0x00000000
        /*0680*/ 	.short	0x010a
        /*0682*/ 	.byte	0xff
	.zero		1


	//   ....[86]....
        /*0684*/ 	.word	0x00004320
        /*0688*/ 	.word	0x00000000
        /*068c*/ 	.word	0x00000000
        /*0690*/ 	.short	0x010a
        /*0692*/ 	.byte	0xff
	.zero		1


	//   ....[87]....
        /*0694*/ 	.word	0x00004390
        /*0698*/ 	.word	0x000000ff
        /*069c*/ 	.word	0x00000000
        /*06a0*/ 	.short	0x0101
        /*06a2*/ 	.byte	0x04
	.zero		1


	//   ....[88]....
        /*06a4*/ 	.word	0x000043d0
        /*06a8*/ 	.word	0x000000ff
        /*06ac*/ 	.word	0x00000150
        /*06b0*/ 	.short	0x010a
        /*06b2*/ 	.byte	0x1a
	.zero		1


	//   ....[89]....
        /*06b4*/ 	.word	0x00004420
        /*06b8*/ 	.word	0x000000ff
        /*06bc*/ 	.word	0x00000000
        /*06c0*/ 	.short	0x0101
        /*06c2*/ 	.byte	0x04
	.zero		1


	//   ....[90]....
        /*06c4*/ 	.word	0x00004930
        /*06c8*/ 	.word	0x00000008
        /*06cc*/ 	.word	0x000000d0
        /*06d0*/ 	.short	0x010a
        /*06d2*/ 	.byte	0xff
	.zero		1


	//   ....[91]....
        /*06d4*/ 	.word	0x00004aa0
        /*06d8*/ 	.word	0x00000000
        /*06dc*/ 	.word	0x00000000
        /*06e0*/ 	.short	0x0101
        /*06e2*/ 	.byte	0xff
	.zero		1


	//   ....[92]....
        /*06e4*/ 	.word	0x00004f80
        /*06e8*/ 	.word	0x000000ff
        /*06ec*/ 	.word	0x000000c8
        /*06f0*/ 	.short	0x010a
        /*06f2*/ 	.byte	0x15
	.zero		1


	//   ....[93]....
        /*06f4*/ 	.word	0x00005110
        /*06f8*/ 	.word	0x000000ff
        /*06fc*/ 	.word	0x000000a0
        /*0700*/ 	.short	0x010a
        /*0702*/ 	.byte	0x15
	.zero		1


	//   ....[94]....
        /*0704*/ 	.word	0x000052e0
        /*0708*/ 	.word	0x000000ff
        /*070c*/ 	.word	0x00000080
        /*0710*/ 	.short	0x010b
        /*0712*/ 	.byte	0x15
	.zero		1


	//   ....[95]....
        /*0714*/ 	.word	0x000052f0
        /*0718*/ 	.word	0x000000ff
        /*071c*/ 	.word	0x00000000
        /*0720*/ 	.short	0x0101
        /*0722*/ 	.byte	0x34
	.zero		1


	//   ....[96]....
        /*0724*/ 	.word	0x00005300
        /*0728*/ 	.word	0x000000ff
        /*072c*/ 	.word	0x000000a8
        /*0730*/ 	.short	0x010a
        /*0732*/ 	.byte	0x15
	.zero		1


	//   ....[97]....
        /*0734*/ 	.word	0x000054b0
        /*0738*/ 	.word	0x000000ff
        /*073c*/ 	.word	0x00000088
        /*0740*/ 	.short	0x010b
        /*0742*/ 	.byte	0x15
	.zero		1


	//   ....[98]....
        /*0744*/ 	.word	0x000054c0
        /*0748*/ 	.word	0x000000ff
        /*074c*/ 	.word	0x00000000
        /*0750*/ 	.short	0x0101
        /*0752*/ 	.byte	0x2f
	.zero		1


	//   ....[99]....
        /*0754*/ 	.word	0x000054d0
        /*0758*/ 	.word	0x000000ff
        /*075c*/ 	.word	0x000000b0
        /*0760*/ 	.short	0x010a
        /*0762*/ 	.byte	0x15
	.zero		1


	//   ....[100]....
        /*0764*/ 	.word	0x000056a0
        /*0768*/ 	.word	0x000000ff
        /*076c*/ 	.word	0x00000090
        /*0770*/ 	.short	0x010b
        /*0772*/ 	.byte	0x15
	.zero		1


	//   ....[101]....
        /*0774*/ 	.word	0x000056b0
        /*0778*/ 	.word	0x000000ff
        /*077c*/ 	.word	0x00000000
        /*0780*/ 	.short	0x0101
        /*0782*/ 	.byte	0x2e
	.zero		1


	//   ....[102]....
        /*0784*/ 	.word	0x000056c0
        /*0788*/ 	.word	0x000000ff
        /*078c*/ 	.word	0x000000b8
        /*0790*/ 	.short	0x010a
        /*0792*/ 	.byte	0x15
	.zero		1


	//   ....[103]....
        /*0794*/ 	.word	0x00005910
        /*0798*/ 	.word	0x000000ff
        /*079c*/ 	.word	0x00000098
        /*07a0*/ 	.short	0x010b
        /*07a2*/ 	.byte	0x15
	.zero		1


	//   ....[104]....
        /*07a4*/ 	.word	0x00005920
        /*07a8*/ 	.word	0x000000ff
        /*07ac*/ 	.word	0x00000000
        /*07b0*/ 	.short	0x0101
        /*07b2*/ 	.byte	0x27
	.zero		1


	//   ....[105]....
        /*07b4*/ 	.word	0x00005950
        /*07b8*/ 	.word	0x000000ff
        /*07bc*/ 	.word	0x000000a0
        /*07c0*/ 	.short	0x010a
        /*07c2*/ 	.byte	0x15
	.zero		1


	//   ....[106]....
        /*07c4*/ 	.word	0x00005970
        /*07c8*/ 	.word	0x000000ff
        /*07cc*/ 	.word	0x000000a8
        /*07d0*/ 	.short	0x010a
        /*07d2*/ 	.byte	0x15
	.zero		1


	//   ....[107]....
        /*07d4*/ 	.word	0x00005990
        /*07d8*/ 	.word	0x000000ff
        /*07dc*/ 	.word	0x000000b0
        /*07e0*/ 	.short	0x010a
        /*07e2*/ 	.byte	0x15
	.zero		1


	//   ....[108]....
        /*07e4*/ 	.word	0x000059d0
        /*07e8*/ 	.word	0x00000000
        /*07ec*/ 	.word	0x000000b8
        /*07f0*/ 	.short	0x010a
        /*07f2*/ 	.byte	0xff
	.zero		1


	//   ....[109]....
        /*07f4*/ 	.word	0x00005cf0
        /*07f8*/ 	.word	0x00000003
        /*07fc*/ 	.word	0x000000d0
        /*0800*/ 	.short	0x010a
        /*0802*/ 	.byte	0xff
	.zero		1


	//   ....[110]....
        /*0804*/ 	.word	0x00005e70
        /*0808*/ 	.word	0x00000000
        /*080c*/ 	.word	0x00000000
        /*0810*/ 	.short	0x0101
        /*0812*/ 	.byte	0xff
	.zero		1


	//   ....[111]....
        /*0814*/ 	.word	0x00006990
        /*0818*/ 	.word	0x00000005
        /*081c*/ 	.word	0x00000080
        /*0820*/ 	.short	0x010a
        /*0822*/ 	.byte	0xff
	.zero		1


	//   ....[112]....
        /*0824*/ 	.word	0x000069d0
        /*0828*/ 	.word	0x0000005a
        /*082c*/ 	.word	0x000000f0
        /*0830*/ 	.short	0x010a
        /*0832*/ 	.byte	0xff
	.zero		1


	//   ....[113]....
        /*0834*/ 	.word	0x00006b10
        /*0838*/ 	.word	0x00000005
        /*083c*/ 	.word	0x00000080
        /*0840*/ 	.short	0x010a
        /*0842*/ 	.byte	0xff
	.zero		1


	//   ....[114]....
        /*0844*/ 	.word	0x00006c40
        /*0848*/ 	.word	0x00000000
        /*084c*/ 	.word	0x00000000
        /*0850*/ 	.short	0x0101
        /*0852*/ 	.byte	0xff
	.zero		1


	//   ....[115]....
        /*0854*/ 	.word	0x00006ca0
        /*0858*/ 	.word	0x0000005a
        /*085c*/ 	.word	0x000000f0
        /*0860*/ 	.short	0x010a
        /*0862*/ 	.byte	0xff
	.zero		1


	//   ....[116]....
        /*0864*/ 	.word	0x00007840
        /*0868*/ 	.word	0x00000067
        /*086c*/ 	.word	0x00000080
        /*0870*/ 	.short	0x010a
        /*0872*/ 	.byte	0xff
	.zero		1


	//   ....[117]....
        /*0874*/ 	.word	0x00007910
        /*0878*/ 	.word	0x00000067
        /*087c*/ 	.word	0x00000080
        /*0880*/ 	.short	0x010a
        /*0882*/ 	.byte	0xff
	.zero		1


	//   ....[118]....
        /*0884*/ 	.word	0x00007a40
        /*0888*/ 	.word	0x00000000
        /*088c*/ 	.word	0x00000000
        /*0890*/ 	.short	0x0101
        /*0892*/ 	.byte	0xff
	.zero		1


	//   ....[119]....
        /*0894*/ 	.word	0x000085d0
        /*0898*/ 	.word	0x00000067
        /*089c*/ 	.word	0x00000080
        /*08a0*/ 	.short	0x010a
        /*08a2*/ 	.byte	0xff
	.zero		1


	//   ....[120]....
        /*08a4*/ 	.word	0x000086a0
        /*08a8*/ 	.word	0x00000067
        /*08ac*/ 	.word	0x00000080
        /*08b0*/ 	.short	0x010a
        /*08b2*/ 	.byte	0xff
	.zero		1


	//   ....[121]....
        /*08b4*/ 	.word	0x000087d0
        /*08b8*/ 	.word	0x00000000
        /*08bc*/ 	.word	0x00000000
        /*08c0*/ 	.short	0x0101
        /*08c2*/ 	.byte	0xff
	.zero		1


	//   ....[122]....
        /*08c4*/ 	.word	0x00009380
        /*08c8*/ 	.word	0x00000066
        /*08cc*/ 	.word	0x00000080
        /*08d0*/ 	.short	0x010a
        /*08d2*/ 	.byte	0xff
	.zero		1


	//   ....[123]....
        /*08d4*/ 	.word	0x00009450
        /*08d8*/ 	.word	0x00000066
        /*08dc*/ 	.word	0x00000080
        /*08e0*/ 	.short	0x010a
        /*08e2*/ 	.byte	0xff
	.zero		1


	//   ....[124]....
        /*08e4*/ 	.word	0x00009580
        /*08e8*/ 	.word	0x00000000
        /*08ec*/ 	.word	0x00000000
        /*08f0*/ 	.short	0x0101
        /*08f2*/ 	.byte	0xff
	.zero		1


	//   ....[125]....
        /*08f4*/ 	.word	0x00009860
        /*08f8*/ 	.word	0x0000005a
        /*08fc*/ 	.word	0x00000000
        /*0900*/ 	.short	0x0101
        /*0902*/ 	.byte	0xff
	.zero		1


	//   ....[126]....
        /*0904*/ 	.word	0x0000a220
        /*0908*/ 	.word	0x00000000
        /*090c*/ 	.word	0x00000140
        /*0910*/ 	.short	0x010a
        /*0912*/ 	.byte	0xff
	.zero		1


	//   ....[127]....
        /*0914*/ 	.word	0x0000a280
        /*0918*/ 	.word	0x00000000
        /*091c*/ 	.word	0x00000040
        /*0920*/ 	.short	0x010a
        /*0922*/ 	.byte	0xff
	.zero		1


	//   ....[128]....
        /*0924*/ 	.word	0x0000a2e0
        /*0928*/ 	.word	0x00000000
        /*092c*/ 	.word	0x00000040
        /*0930*/ 	.short	0x010a
        /*0932*/ 	.byte	0xff
	.zero		1


	//   ....[129]....
        /*0934*/ 	.word	0x0000a330
        /*0938*/ 	.word	0x00000003
        /*093c*/ 	.word	0x000000d0
        /*0940*/ 	.short	0x010a
        /*0942*/ 	.byte	0xff
	.zero		1


	//   ....[130]....
        /*0944*/ 	.word	0x0000a390
        /*0948*/ 	.word	0x00000000
        /*094c*/ 	.word	0x00000000
        /*0950*/ 	.short	0x010a
        /*0952*/ 	.byte	0xff
	.zero		1


	//   ....[131]....
        /*0954*/ 	.word	0x0000a3f0
        /*0958*/ 	.word	0x00000000
        /*095c*/ 	.word	0x00000000
        /*0960*/ 	.short	0x010a
        /*0962*/ 	.byte	0xff
	.zero		1


	//   ....[132]....
        /*0964*/ 	.word	0x0000a450
        /*0968*/ 	.word	0x00000000
        /*096c*/ 	.word	0x00000000
        /*0970*/ 	.short	0x010a
        /*0972*/ 	.byte	0xff
	.zero		1


	//   ....[133]....
        /*0974*/ 	.word	0x0000a4b0
        /*0978*/ 	.word	0x00000000
        /*097c*/ 	.word	0x00000000
        /*0980*/ 	.short	0x010a
        /*0982*/ 	.byte	0xff
	.zero		1


	//   ....[134]....
        /*0984*/ 	.word	0x0000a510
        /*0988*/ 	.word	0x00000000
        /*098c*/ 	.word	0x00000000
        /*0990*/ 	.short	0x010a
        /*0992*/ 	.byte	0xff
	.zero		1


	//   ....[135]....
        /*0994*/ 	.word	0x0000a570
        /*0998*/ 	.word	0x00000000
        /*099c*/ 	.word	0x00000000
        /*09a0*/ 	.short	0x010a
        /*09a2*/ 	.byte	0xff
	.zero		1


	//   ....[136]....
        /*09a4*/ 	.word	0x0000a5d0
        /*09a8*/ 	.word	0x00000000
        /*09ac*/ 	.word	0x00000000
        /*09b0*/ 	.short	0x010a
        /*09b2*/ 	.byte	0xff
	.zero		1


	//   ....[137]....
        /*09b4*/ 	.word	0x0000a620
        /*09b8*/ 	.word	0x00000002
        /*09bc*/ 	.word	0x00000130
        /*09c0*/ 	.short	0x010a
        /*09c2*/ 	.byte	0xff
	.zero		1


	//   ....[138]....
        /*09c4*/ 	.word	0x0000a680
        /*09c8*/ 	.word	0x00000002
        /*09cc*/ 	.word	0x000000e0
        /*09d0*/ 	.short	0x010a
        /*09d2*/ 	.byte	0xff
	.zero		1


	//   ....[139]....
        /*09d4*/ 	.word	0x0000a6d0
        /*09d8*/ 	.word	0x00000002
        /*09dc*/ 	.word	0x000000d0
        /*09e0*/ 	.short	0x010a
        /*09e2*/ 	.byte	0xff
	.zero		1


	//   ....[140]....
        /*09e4*/ 	.word	0x0000a730
        /*09e8*/ 	.word	0x00000000
        /*09ec*/ 	.word	0x000000e0
        /*09f0*/ 	.short	0x010a
        /*09f2*/ 	.byte	0xff
	.zero		1


	//   ....[141]....
        /*09f4*/ 	.word	0x0000a790
        /*09f8*/ 	.word	0x00000000
        /*09fc*/ 	.word	0x00000008
        /*0a00*/ 	.short	0x010a
        /*0a02*/ 	.byte	0xff
	.zero		1


	//   ....[142]....
        /*0a04*/ 	.word	0x0000a870
        /*0a08*/ 	.word	0x00000000
        /*0a0c*/ 	.word	0x00000008
        /*0a10*/ 	.short	0x010a
        /*0a12*/ 	.byte	0xff
	.zero		1


	//   ....[143]....
        /*0a14*/ 	.word	0x0000a8c0
        /*0a18*/ 	.word	0x00000000
        /*0a1c*/ 	.word	0x000000d0
        /*0a20*/ 	.short	0x010a
        /*0a22*/ 	.byte	0xff
	.zero		1


	//   ....[144]....
        /*0a24*/ 	.word	0x0000a920
        /*0a28*/ 	.word	0x00000000
        /*0a2c*/ 	.word	0x00000110
        /*0a30*/ 	.short	0x010a
        /*0a32*/ 	.byte	0xff
	.zero		1


	//   ....[145]....
        /*0a34*/ 	.word	0x0000a980
        /*0a38*/ 	.word	0x00000000
        /*0a3c*/ 	.word	0x00000000
        /*0a40*/ 	.short	0x010a
        /*0a42*/ 	.byte	0xff
	.zero		1


	//   ....[146]....
        /*0a44*/ 	.word	0x0000a9e0
        /*0a48*/ 	.word	0x00000000
        /*0a4c*/ 	.word	0x00000000
        /*0a50*/ 	.short	0x010a
        /*0a52*/ 	.byte	0xff
	.zero		1


	//   ....[147]....
        /*0a54*/ 	.word	0x0000aa40
        /*0a58*/ 	.word	0x00000000
        /*0a5c*/ 	.word	0x00000000
        /*0a60*/ 	.short	0x010a
        /*0a62*/ 	.byte	0xff
	.zero		1


	//   ....[148]....
        /*0a64*/ 	.word	0x0000aaa0
        /*0a68*/ 	.word	0x00000000
        /*0a6c*/ 	.word	0x00000000
        /*0a70*/ 	.short	0x010a
        /*0a72*/ 	.byte	0xff
	.zero		1


	//   ....[149]....
        /*0a74*/ 	.word	0x0000ab00
        /*0a78*/ 	.word	0x00000000
        /*0a7c*/ 	.word	0x00000150
        /*0a80*/ 	.short	0x010a
        /*0a82*/ 	.byte	0xff
	.zero		1


	//   ....[150]....
        /*0a84*/ 	.word	0x0000ab50
        /*0a88*/ 	.word	0x00000008
        /*0a8c*/ 	.word	0x000000d0
        /*0a90*/ 	.short	0x010a
        /*0a92*/ 	.byte	0xff
	.zero		1


	//   ....[151]....
        /*0a94*/ 	.word	0x0000abb0
        /*0a98*/ 	.word	0x00000000
        /*0a9c*/ 	.word	0x000000c8
        /*0aa0*/ 	.short	0x010a
        /*0aa2*/ 	.byte	0xff
	.zero		1


	//   ....[152]....
        /*0aa4*/ 	.word	0x0000ac10
        /*0aa8*/ 	.word	0x00000005
        /*0aac*/ 	.word	0x000000a0
        /*0ab0*/ 	.short	0x010a
        /*0ab2*/ 	.byte	0xff
	.zero		1


	//   ....[153]....
        /*0ab4*/ 	.word	0x0000ac70
        /*0ab8*/ 	.word	0x00000005
        /*0abc*/ 	.word	0x000000a8
        /*0ac0*/ 	.short	0x010a
        /*0ac2*/ 	.byte	0xff
	.zero		1


	//   ....[154]....
        /*0ac4*/ 	.word	0x0000acd0
        /*0ac8*/ 	.word	0x00000005
        /*0acc*/ 	.word	0x000000b0
        /*0ad0*/ 	.short	0x010a
        /*0ad2*/ 	.byte	0xff
	.zero		1


	//   ....[155]....
        /*0ad4*/ 	.word	0x0000ad30
        /*0ad8*/ 	.word	0x00000005
        /*0adc*/ 	.word	0x000000b8
        /*0ae0*/ 	.short	0x010a
        /*0ae2*/ 	.byte	0xff
	.zero		1


	//   ....[156]....
        /*0ae4*/ 	.word	0x0000ad90
        /*0ae8*/ 	.word	0x00000000
        /*0aec*/ 	.word	0x000000a0
        /*0af0*/ 	.short	0x010a
        /*0af2*/ 	.byte	0xff
	.zero		1


	//   ....[157]....
        /*0af4*/ 	.word	0x0000adf0
        /*0af8*/ 	.word	0x00000000
        /*0afc*/ 	.word	0x000000a8
        /*0b00*/ 	.short	0x010a
        /*0b02*/ 	.byte	0xff
	.zero		1


	//   ....[158]....
        /*0b04*/ 	.word	0x0000ae50
        /*0b08*/ 	.word	0x00000000
        /*0b0c*/ 	.word	0x000000b0
        /*0b10*/ 	.short	0x010a
        /*0b12*/ 	.byte	0xff
	.zero		1


	//   ....[159]....
        /*0b14*/ 	.word	0x0000aea0
        /*0b18*/ 	.word	0x00000003
        /*0b1c*/ 	.word	0x000000d0
        /*0b20*/ 	.short	0x010a
        /*0b22*/ 	.byte	0xff
	.zero		1


	//   ....[160]....
        /*0b24*/ 	.word	0x0000aef0
        /*0b28*/ 	.word	0x00000005
        /*0b2c*/ 	.word	0x00000080
        /*0b30*/ 	.short	0x010a
        /*0b32*/ 	.byte	0xff
	.zero		1


	//   ....[161]....
        /*0b34*/ 	.word	0x0000af40
        /*0b38*/ 	.word	0x0000005a
        /*0b3c*/ 	.word	0x000000f0
        /*0b40*/ 	.short	0x010a
        /*0b42*/ 	.byte	0xff
	.zero		1


	//   ....[162]....
        /*0b44*/ 	.word	0x0000af90
        /*0b48*/ 	.word	0x00000067
        /*0b4c*/ 	.word	0x00000080
        /*0b50*/ 	.short	0x010a
        /*0b52*/ 	.byte	0xff
	.zero		1


	//   ....[163]....
        /*0b54*/ 	.word	0x0000afe0
        /*0b58*/ 	.word	0x00000067
        /*0b5c*/ 	.word	0x00000080
        /*0b60*/ 	.short	0x010a
        /*0b62*/ 	.byte	0xff
	.zero		1


	//   ....[164]....
        /*0b64*/ 	.word	0x0000b030
        /*0b68*/ 	.word	0x00000066
        /*0b6c*/ 	.word	0x00000080
        /*0b70*/ 	.short	0x010a
        /*0b72*/ 	.byte	0xff
	.zero		1


	//----- nvinfo : EIATTR_NUM_MBARRIERS
	.align		4
.L_48:
        /*0b74*/ 	.byte	0x03, 0x38
        /*0b76*/ 	.short	0x002b


	//----- nvinfo : EIATTR_EXIT_INSTR_OFFSETS
	.align		4
        /*0b78*/ 	.byte	0x04, 0x1c
        /*0b7a*/ 	.short	(.L_50 - .L_49)


	//   ....[0]....
.L_49:
        /*0b7c*/ 	.word	0x00002d80


	//   ....[1]....
        /*0b80*/ 	.word	0x00003270


	//   ....[2]....
        /*0b84*/ 	.word	0x000032d0


	//   ....[3]....
        /*0b88*/ 	.word	0x00004650


	//   ....[4]....
        /*0b8c*/ 	.word	0x00005a00


	//   ....[5]....
        /*0b90*/ 	.word	0x00005a40


	//   ....[6]....
        /*0b94*/ 	.word	0x0000a210


	//----- nvinfo : EIATTR_MAX_THREADS
	.align		4
.L_50:
        /*0b98*/ 	.byte	0x04, 0x05
        /*0b9a*/ 	.short	(.L_52 - .L_51)
.L_51:
        /*0b9c*/ 	.word	0x00000100
        /*0ba0*/ 	.word	0x00000001
        /*0ba4*/ 	.word	0x00000001


	//----- nvinfo : EIATTR_CRS_STACK_SIZE
	.align		4
.L_52:
        /*0ba8*/ 	.byte	0x04, 0x1e
        /*0baa*/ 	.short	(.L_54 - .L_53)
.L_53:
        /*0bac*/ 	.word	0x00000000


	//----- nvinfo : EIATTR_CBANK_PARAM_SIZE
	.align		4
.L_54:
        /*0bb0*/ 	.byte	0x03, 0x19
        /*0bb2*/ 	.short	0x0800


	//----- nvinfo : EIATTR_PARAM_CBANK
	.align		4
        /*0bb4*/ 	.byte	0x04, 0x0a
        /*0bb6*/ 	.short	(.L_56 - .L_55)
	.align		4
.L_55:
        /*0bb8*/ 	.word	index@(.nv.constant0._ZN7cutlass13device_kernelINS_4gemm6kernel13GemmUniversalIN4cute5tupleIJiiiiEEENS1_10collective13CollectiveMmaINS1_35MainloopSm100TmaUmmaWarpSpecializedILi8ELi2ELi4ENS5_IJNS4_1CILi4EEENSA_ILi1EEESC_EEEEENS5_IJNSA_ILi128EEENSA_ILi256EEESF_EEENS_12float_e4m3_tENS5_IJlSC_lEEESI_SJ_NS4_8TiledMMAINS4_8MMA_AtomIJNS4_10MMA_TraitsINS4_25SM100_MMA_F8F6F4_2x1SM_SSEJSI_SI_fSF_SG_NS4_17integral_constantINS4_4UMMA5MajorELSQ_0EEESR_NSO_INSP_7ScaleInELSS_0EEEST_EEEEEENS4_6LayoutINS5_IJSC_SC_SC_EEENS5_IJNSA_ILi0EEESY_SY_EEEEENS5_IJNS4_10UnderscoreES11_S11_EEEEENS4_18SM100_TMA_2SM_LOADENS4_14ComposedLayoutINS4_7SwizzleILi3ELi4ELi3EEENS4_18smem_ptr_flag_bitsILi8EEENSW_INS5_IJNSA_ILi8EEESF_EEENS5_IJSF_SC_EEEEEEEvNS4_8identityENS4_28SM100_TMA_2SM_LOAD_MULTICASTES1E_vS1F_EENS_8epilogue10collective18CollectiveEpilogueINS1I_23Sm100TmaWarpSpecializedILi4ELi2ELi32ELb0ELb0EEEJNS5_IJNSA_ILi64EEESG_SF_EEENS5_IJNSW_IS1N_SC_EENSW_INS5_IJNSA_ILi32EEENSA_ILi2EEEEEENS5_IJSC_SF_EEEEEEEESI_SJ_SI_SJ_NS1I_6fusion15FusionCallbacksIS1M_NS1W_17LinearCombinationISI_fSI_fLNS_15FloatRoundStyleE2EEES1O_S1V_JEEENS4_5SM1004TMEM4LOAD26SM100_TMEM_LOAD_32dp32b32xENS4_13SM90_TMA_LOADENS15_INS16_ILi1ELi4ELi3EEES19_NSW_INS5_IJS1A_S1Q_EEENS5_IJS1Q_SC_EEEEEEENS4_39AutoVectorizingCopyWithAssumedAlignmentILi128EEENS4_14SM90_TMA_STOREES2B_S2D_S2D_EEEvvEEEEvNT_6ParamsE)
        /*0bbc*/ 	.short	0x0380
        /*0bbe*/ 	.short	0x0800


	//----- nvinfo : EIATTR_SW_WAR
	.align		4
.L_56:
        /*0bc0*/ 	.byte	0x04, 0x36
        /*0bc2*/ 	.short	(.L_58 - .L_57)
.L_57:
        /*0bc4*/ 	.word	0x00000008
.L_58:


//--------------------- .nv.callgraph             --------------------------
	.section	.nv.callgraph,"",@"SHT_CUDA_CALLGRAPH"
	.align	4
	.sectionentsize	8
	.align		4
        /*0000*/ 	.word	0x00000000
	.align		4
        /*0004*/ 	.word	0xffffffff
	.align		4
        /*0008*/ 	.word	index@(_ZN7cutlass13device_kernelINS_4gemm6kernel13GemmUniversalIN4cute5tupleIJiiiiEEENS1_10collective13CollectiveMmaINS1_35MainloopSm100TmaUmmaWarpSpecializedILi8ELi2ELi4ENS5_IJNS4_1CILi4EEENSA_ILi1EEESC_EEEEENS5_IJNSA_ILi128EEENSA_ILi256EEESF_EEENS_12float_e4m3_tENS5_IJlSC_lEEESI_SJ_NS4_8TiledMMAINS4_8MMA_AtomIJNS4_10MMA_TraitsINS4_25SM100_MMA_F8F6F4_2x1SM_SSEJSI_SI_fSF_SG_NS4_17integral_constantINS4_4UMMA5MajorELSQ_0EEESR_NSO_INSP_7ScaleInELSS_0EEEST_EEEEEENS4_6LayoutINS5_IJSC_SC_SC_EEENS5_IJNSA_ILi0EEESY_SY_EEEEENS5_IJNS4_10UnderscoreES11_S11_EEEEENS4_18SM100_TMA_2SM_LOADENS4_14ComposedLayoutINS4_7SwizzleILi3ELi4ELi3EEENS4_18smem_ptr_flag_bitsILi8EEENSW_INS5_IJNSA_ILi8EEESF_EEENS5_IJSF_SC_EEEEEEEvNS4_8identityENS4_28SM100_TMA_2SM_LOAD_MULTICASTES1E_vS1F_EENS_8epilogue10collective18CollectiveEpilogueINS1I_23Sm100TmaWarpSpecializedILi4ELi2ELi32ELb0ELb0EEEJNS5_IJNSA_ILi64EEESG_SF_EEENS5_IJNSW_IS1N_SC_EENSW_INS5_IJNSA_ILi32EEENSA_ILi2EEEEEENS5_IJSC_SF_EEEEEEEESI_SJ_SI_SJ_NS1I_6fusion15FusionCallbacksIS1M_NS1W_17LinearCombinationISI_fSI_fLNS_15FloatRoundStyleE2EEES1O_S1V_JEEENS4_5SM1004TMEM4LOAD26SM100_TMEM_LOAD_32dp32b32xENS4_13SM90_TMA_LOADENS15_INS16_ILi1ELi4ELi3EEES19_NSW_INS5_IJS1A_S1Q_EEENS5_IJS1Q_SC_EEEEEEENS4_39AutoVectorizingCopyWithAssumedAlignmentILi128EEENS4_14SM90_TMA_STOREES2B_S2D_S2D_EEEvvEEEEvNT_6ParamsE)
	.align		4
        /*000c*/ 	.word	index@(__assertfail)
	.align		4
        /*0010*/ 	.word	0x00000000
	.align		4
        /*0014*/ 	.word	0xfffffffe
	.align		4
        /*0018*/ 	.word	0x00000000
	.align		4
        /*001c*/ 	.word	0xfffffffd
	.align		4
        /*0020*/ 	.word	0x00000000
	.align		4
        /*0024*/ 	.word	0xfffffffc


//--------------------- .nv.constant4             --------------------------
	.section	.nv.constant4,"a",@progbits
	.align	8
	.align		8
.nv.constant4:
        /*0000*/ 	.dword	__assertfail
	.align		8
        /*0008*/ 	.dword	__unnamed_1
	.align		8
        /*0010*/ 	.dword	__unnamed_2
	.align		8
        /*0018*/ 	.dword	__unnamed_3
	.align		8
        /*0020*/ 	.dword	_ZN40_INTERNAL_9916b3d2_4_k_cu_d16cc10d_320014cuda3std3__45__cpo5beginE
	.align		8
        /*0028*/ 	.dword	_ZN40_INTERNAL_9916b3d2_4_k_cu_d16cc10d_320014cuda3std3__45__cpo3endE
	.align		8
        /*0030*/ 	.dword	_ZN40_INTERNAL_9916b3d2_4_k_cu_d16cc10d_320014cuda3std3__45__cpo6cbeginE
	.align		8
        /*0038*/ 	.dword	_ZN40_INTERNAL_9916b3d2_4_k_cu_d16cc10d_320014cuda3std3__45__cpo4cendE
	.align		8
        /*0040*/ 	.dword	_ZN40_INTERNAL_9916b3d2_4_k_cu_d16cc10d_320014cuda3std3__442_GLOBAL__N__9916b3d2_4_k_cu_d16cc10d_320016ignoreE
	.align		8
        /*0048*/ 	.dword	_ZN40_INTERNAL_9916b3d2_4_k_cu_d16cc10d_320014cuda3std3__419piecewise_constructE
	.align		8
        /*0050*/ 	.dword	_ZN40_INTERNAL_9916b3d2_4_k_cu_d16cc10d_320014cuda3std3__48in_placeE
	.align		8
        /*0058*/ 	.dword	_ZN40_INTERNAL_9916b3d2_4_k_cu_d16cc10d_320014cuda3std6ranges3__45__cpo4swapE
	.align		8
        /*0060*/ 	.dword	_ZN40_INTERNAL_9916b3d2_4_k_cu_d16cc10d_320014cuda3std6ranges3__45__cpo9iter_moveE
	.align		8
        /*0068*/ 	.dword	_ZN40_INTERNAL_9916b3d2_4_k_cu_d16cc10d_320014cute7productE
	.align		8
        /*0070*/ 	.dword	_ZN40_INTERNAL_9916b3d2_4_k_cu_d16cc10d_320014cute1_E
	.align		8
        /*0078*/ 	.dword	$str$25
	.align		8
        /*0080*/ 	.dword	$str$26
	.align		8
        /*0088*/ 	.dword	$str$27
	.align		8
        /*0090*/ 	.dword	$str$28


//--------------------- .text._ZN7cutlass13device_kernelINS_4gemm6kernel13GemmUniversalIN4cute5tupleIJiiiiEEENS1_10collective13CollectiveMmaINS1_35MainloopSm100TmaUmmaWarpSpecializedILi8ELi2ELi4ENS5_IJNS4_1CILi4EEENSA_ILi1EEESC_EEEEENS5_IJNSA_ILi128EEENSA_ILi256EEESF_EEENS_12float_e4m3_tENS5_IJlSC_lEEESI_SJ_NS4_8TiledMMAINS4_8MMA_AtomIJNS4_10MMA_TraitsINS4_25SM100_MMA_F8F6F4_2x1SM_SSEJSI_SI_fSF_SG_NS4_17integral_constantINS4_4UMMA5MajorELSQ_0EEESR_NSO_INSP_7ScaleInELSS_0EEEST_EEEEEENS4_6LayoutINS5_IJSC_SC_SC_EEENS5_IJNSA_ILi0EEESY_SY_EEEEENS5_IJNS4_10UnderscoreES11_S11_EEEEENS4_18SM100_TMA_2SM_LOADENS4_14ComposedLayoutINS4_7SwizzleILi3ELi4ELi3EEENS4_18smem_ptr_flag_bitsILi8EEENSW_INS5_IJNSA_ILi8EEESF_EEENS5_IJSF_SC_EEEEEEEvNS4_8identityENS4_28SM100_TMA_2SM_LOAD_MULTICASTES1E_vS1F_EENS_8epilogue10collective18CollectiveEpilogueINS1I_23Sm100TmaWarpSpecializedILi4ELi2ELi32ELb0ELb0EEEJNS5_IJNSA_ILi64EEESG_SF_EEENS5_IJNSW_IS1N_SC_EENSW_INS5_IJNSA_ILi32EEENSA_ILi2EEEEEENS5_IJSC_SF_EEEEEEEESI_SJ_SI_SJ_NS1I_6fusion15FusionCallbacksIS1M_NS1W_17LinearCombinationISI_fSI_fLNS_15FloatRoundStyleE2EEES1O_S1V_JEEENS4_5SM1004TMEM4LOAD26SM100_TMEM_LOAD_32dp32b32xENS4_13SM90_TMA_LOADENS15_INS16_ILi1ELi4ELi3EEES19_NSW_INS5_IJS1A_S1Q_EEENS5_IJS1Q_SC_EEEEEEENS4_39AutoVectorizingCopyWithAssumedAlignmentILi128EEENS4_14SM90_TMA_STOREES2B_S2D_S2D_EEEvvEEEEvNT_6ParamsE --------------------------
	.section	.text._ZN7cutlass13device_kernelINS_4gemm6kernel13GemmUniversalIN4cute5tupleIJiiiiEEENS1_10collective13CollectiveMmaINS1_35MainloopSm100TmaUmmaWarpSpecializedILi8ELi2ELi4ENS5_IJNS4_1CILi4EEENSA_ILi1EEESC_EEEEENS5_IJNSA_ILi128EEENSA_ILi256EEESF_EEENS_12float_e4m3_tENS5_IJlSC_lEEESI_SJ_NS4_8TiledMMAINS4_8MMA_AtomIJNS4_10MMA_TraitsINS4_25SM100_MMA_F8F6F4_2x1SM_SSEJSI_SI_fSF_SG_NS4_17integral_constantINS4_4UMMA5MajorELSQ_0EEESR_NSO_INSP_7ScaleInELSS_0EEEST_EEEEEENS4_6LayoutINS5_IJSC_SC_SC_EEENS5_IJNSA_ILi0EEESY_SY_EEEEENS5_IJNS4_10UnderscoreES11_S11_EEEEENS4_18SM100_TMA_2SM_LOADENS4_14ComposedLayoutINS4_7SwizzleILi3ELi4ELi3EEENS4_18smem_ptr_flag_bitsILi8EEENSW_INS5_IJNSA_ILi8EEESF_EEENS5_IJSF_SC_EEEEEEEvNS4_8identityENS4_28SM100_TMA_2SM_LOAD_MULTICASTES1E_vS1F_EENS_8epilogue10collective18CollectiveEpilogueINS1I_23Sm100TmaWarpSpecializedILi4ELi2ELi32ELb0ELb0EEEJNS5_IJNSA_ILi64EEESG_SF_EEENS5_IJNSW_IS1N_SC_EENSW_INS5_IJNSA_ILi32EEENSA_ILi2EEEEEENS5_IJSC_SF_EEEEEEEESI_SJ_SI_SJ_NS1I_6fusion15FusionCallbacksIS1M_NS1W_17LinearCombinationISI_fSI_fLNS_15FloatRoundStyleE2EEES1O_S1V_JEEENS4_5SM1004TMEM4LOAD26SM100_TMEM_LOAD_32dp32b32xENS4_13SM90_TMA_LOADENS15_INS16_ILi1ELi4ELi3EEES19_NSW_INS5_IJS1A_S1Q_EEENS5_IJS1Q_SC_EEEEEEENS4_39AutoVectorizingCopyWithAssumedAlignmentILi128EEENS4_14SM90_TMA_STOREES2B_S2D_S2D_EEEvvEEEEvNT_6ParamsE,"ax",@progbits
	.align	128
.text._ZN7cutlass13device_kernelINS_4gemm6kernel13GemmUniversalIN4cute5tupleIJiiiiEEENS1_10collective13CollectiveMmaINS1_35MainloopSm100TmaUmmaWarpSpecializedILi8ELi2ELi4ENS5_IJNS4_1CILi4EEENSA_ILi1EEESC_EEEEENS5_IJNSA_ILi128EEENSA_ILi256EEESF_EEENS_12float_e4m3_tENS5_IJlSC_lEEESI_SJ_NS4_8TiledMMAINS4_8MMA_AtomIJNS4_10MMA_TraitsINS4_25SM100_MMA_F8F6F4_2x1SM_SSEJSI_SI_fSF_SG_NS4_17integral_constantINS4_4UMMA5MajorELSQ_0EEESR_NSO_INSP_7ScaleInELSS_0EEEST_EEEEEENS4_6LayoutINS5_IJSC_SC_SC_EEENS5_IJNSA_ILi0EEESY_SY_EEEEENS5_IJNS4_10UnderscoreES11_S11_EEEEENS4_18SM100_TMA_2SM_LOADENS4_14ComposedLayoutINS4_7SwizzleILi3ELi4ELi3EEENS4_18smem_ptr_flag_bitsILi8EEENSW_INS5_IJNSA_ILi8EEESF_EEENS5_IJSF_SC_EEEEEEEvNS4_8identityENS4_28SM100_TMA_2SM_LOAD_MULTICASTES1E_vS1F_EENS_8epilogue10collective18CollectiveEpilogueINS1I_23Sm100TmaWarpSpecializedILi4ELi2ELi32ELb0ELb0EEEJNS5_IJNSA_ILi64EEESG_SF_EEENS5_IJNSW_IS1N_SC_EENSW_INS5_IJNSA_ILi32EEENSA_ILi2EEEEEENS5_IJSC_SF_EEEEEEEESI_SJ_SI_SJ_NS1I_6fusion15FusionCallbacksIS1M_NS1W_17LinearCombinationISI_fSI_fLNS_15FloatRoundStyleE2EEES1O_S1V_JEEENS4_5SM1004TMEM4LOAD26SM100_TMEM_LOAD_32dp32b32xENS4_13SM90_TMA_LOADENS15_INS16_ILi1ELi4ELi3EEES19_NSW_INS5_IJS1A_S1Q_EEENS5_IJS1Q_SC_EEEEEEENS4_39AutoVectorizingCopyWithAssumedAlignmentILi128EEENS4_14SM90_TMA_STOREES2B_S2D_S2D_EEEvvEEEEvNT_6ParamsE:
        .type           _ZN7cutlass13device_kernelINS_4gemm6kernel13GemmUniversalIN4cute5tupleIJiiiiEEENS1_10collective13CollectiveMmaINS1_35MainloopSm100TmaUmmaWarpSpecializedILi8ELi2ELi4ENS5_IJNS4_1CILi4EEENSA_ILi1EEESC_EEEEENS5_IJNSA_ILi128EEENSA_ILi256EEESF_EEENS_12float_e4m3_tENS5_IJlSC_lEEESI_SJ_NS4_8TiledMMAINS4_8MMA_AtomIJNS4_10MMA_TraitsINS4_25SM100_MMA_F8F6F4_2x1SM_SSEJSI_SI_fSF_SG_NS4_17integral_constantINS4_4UMMA5MajorELSQ_0EEESR_NSO_INSP_7ScaleInELSS_0EEEST_EEEEEENS4_6LayoutINS5_IJSC_SC_SC_EEENS5_IJNSA_ILi0EEESY_SY_EEEEENS5_IJNS4_10UnderscoreES11_S11_EEEEENS4_18SM100_TMA_2SM_LOADENS4_14ComposedLayoutINS4_7SwizzleILi3ELi4ELi3EEENS4_18smem_ptr_flag_bitsILi8EEENSW_INS5_IJNSA_ILi8EEESF_EEENS5_IJSF_SC_EEEEEEEvNS4_8identityENS4_28SM100_TMA_2SM_LOAD_MULTICASTES1E_vS1F_EENS_8epilogue10collective18CollectiveEpilogueINS1I_23Sm100TmaWarpSpecializedILi4ELi2ELi32ELb0ELb0EEEJNS5_IJNSA_ILi64EEESG_SF_EEENS5_IJNSW_IS1N_SC_EENSW_INS5_IJNSA_ILi32EEENSA_ILi2EEEEEENS5_IJSC_SF_EEEEEEEESI_SJ_SI_SJ_NS1I_6fusion15FusionCallbacksIS1M_NS1W_17LinearCombinationISI_fSI_fLNS_15FloatRoundStyleE2EEES1O_S1V_JEEENS4_5SM1004TMEM4LOAD26SM100_TMEM_LOAD_32dp32b32xENS4_13SM90_TMA_LOADENS15_INS16_ILi1ELi4ELi3EEES19_NSW_INS5_IJS1A_S1Q_EEENS5_IJS1Q_SC_EEEEEEENS4_39AutoVectorizingCopyWithAssumedAlignmentILi128EEENS4_14SM90_TMA_STOREES2B_S2D_S2D_EEEvvEEEEvNT_6ParamsE,@function
        .size           _ZN7cutlass13device_kernelINS_4gemm6kernel13GemmUniversalIN4cute5tupleIJiiiiEEENS1_10collective13CollectiveMmaINS1_35MainloopSm100TmaUmmaWarpSpecializedILi8ELi2ELi4ENS5_IJNS4_1CILi4EEENSA_ILi1EEESC_EEEEENS5_IJNSA_ILi128EEENSA_ILi256EEESF_EEENS_12float_e4m3_tENS5_IJlSC_lEEESI_SJ_NS4_8TiledMMAINS4_8MMA_AtomIJNS4_10MMA_TraitsINS4_25SM100_MMA_F8F6F4_2x1SM_SSEJSI_SI_fSF_SG_NS4_17integral_constantINS4_4UMMA5MajorELSQ_0EEESR_NSO_INSP_7ScaleInELSS_0EEEST_EEEEEENS4_6LayoutINS5_IJSC_SC_SC_EEENS5_IJNSA_ILi0EEESY_SY_EEEEENS5_IJNS4_10UnderscoreES11_S11_EEEEENS4_18SM100_TMA_2SM_LOADENS4_14ComposedLayoutINS4_7SwizzleILi3ELi4ELi3EEENS4_18smem_ptr_flag_bitsILi8EEENSW_INS5_IJNSA_ILi8EEESF_EEENS5_IJSF_SC_EEEEEEEvNS4_8identityENS4_28SM100_TMA_2SM_LOAD_MULTICASTES1E_vS1F_EENS_8epilogue10collective18CollectiveEpilogueINS1I_23Sm100TmaWarpSpecializedILi4ELi2ELi32ELb0ELb0EEEJNS5_IJNSA_ILi64EEESG_SF_EEENS5_IJNSW_IS1N_SC_EENSW_INS5_IJNSA_ILi32EEENSA_ILi2EEEEEENS5_IJSC_SF_EEEEEEEESI_SJ_SI_SJ_NS1I_6fusion15FusionCallbacksIS1M_NS1W_17LinearCombinationISI_fSI_fLNS_15FloatRoundStyleE2EEES1O_S1V_JEEENS4_5SM1004TMEM4LOAD26SM100_TMEM_LOAD_32dp32b32xENS4_13SM90_TMA_LOADENS15_INS16_ILi1ELi4ELi3EEES19_NSW_INS5_IJS1A_S1Q_EEENS5_IJS1Q_SC_EEEEEEENS4_39AutoVectorizingCopyWithAssumedAlignmentILi128EEENS4_14SM90_TMA_STOREES2B_S2D_S2D_EEEvvEEEEvNT_6ParamsE,(.L_x_203 - _ZN7cutlass13device_kernelINS_4gemm6kernel13GemmUniversalIN4cute5tupleIJiiiiEEENS1_10collective13CollectiveMmaINS1_35MainloopSm100TmaUmmaWarpSpecializedILi8ELi2ELi4ENS5_IJNS4_1CILi4EEENSA_ILi1EEESC_EEEEENS5_IJNSA_ILi128EEENSA_ILi256EEESF_EEENS_12float_e4m3_tENS5_IJlSC_lEEESI_SJ_NS4_8TiledMMAINS4_8MMA_AtomIJNS4_10MMA_TraitsINS4_25SM100_MMA_F8F6F4_2x1SM_SSEJSI_SI_fSF_SG_NS4_17integral_constantINS4_4UMMA5MajorELSQ_0EEESR_NSO_INSP_7ScaleInELSS_0EEEST_EEEEEENS4_6LayoutINS5_IJSC_SC_SC_EEENS5_IJNSA_ILi0EEESY_SY_EEEEENS5_IJNS4_10UnderscoreES11_S11_EEEEENS4_18SM100_TMA_2SM_LOADENS4_14ComposedLayoutINS4_7SwizzleILi3ELi4ELi3EEENS4_18smem_ptr_flag_bitsILi8EEENSW_INS5_IJNSA_ILi8EEESF_EEENS5_IJSF_SC_EEEEEEEvNS4_8identityENS4_28SM100_TMA_2SM_LOAD_MULTICASTES1E_vS1F_EENS_8epilogue10collective18CollectiveEpilogueINS1I_23Sm100TmaWarpSpecializedILi4ELi2ELi32ELb0ELb0EEEJNS5_IJNSA_ILi64EEESG_SF_EEENS5_IJNSW_IS1N_SC_EENSW_INS5_IJNSA_ILi32EEENSA_ILi2EEEEEENS5_IJSC_SF_EEEEEEEESI_SJ_SI_SJ_NS1I_6fusion15FusionCallbacksIS1M_NS1W_17LinearCombinationISI_fSI_fLNS_15FloatRoundStyleE2EEES1O_S1V_JEEENS4_5SM1004TMEM4LOAD26SM100_TMEM_LOAD_32dp32b32xENS4_13SM90_TMA_LOADENS15_INS16_ILi1ELi4ELi3EEES19_NSW_INS5_IJS1A_S1Q_EEENS5_IJS1Q_SC_EEEEEEENS4_39AutoVectorizingCopyWithAssumedAlignmentILi128EEENS4_14SM90_TMA_STOREES2B_S2D_S2D_EEEvvEEEEvNT_6ParamsE)
        .other          _ZN7cutlass13device_kernelINS_4gemm6kernel13GemmUniversalIN4cute5tupleIJiiiiEEENS1_10collective13CollectiveMmaINS1_35MainloopSm100TmaUmmaWarpSpecializedILi8ELi2ELi4ENS5_IJNS4_1CILi4EEENSA_ILi1EEESC_EEEEENS5_IJNSA_ILi128EEENSA_ILi256EEESF_EEENS_12float_e4m3_tENS5_IJlSC_lEEESI_SJ_NS4_8TiledMMAINS4_8MMA_AtomIJNS4_10MMA_TraitsINS4_25SM100_MMA_F8F6F4_2x1SM_SSEJSI_SI_fSF_SG_NS4_17integral_constantINS4_4UMMA5MajorELSQ_0EEESR_NSO_INSP_7ScaleInELSS_0EEEST_EEEEEENS4_6LayoutINS5_IJSC_SC_SC_EEENS5_IJNSA_ILi0EEESY_SY_EEEEENS5_IJNS4_10UnderscoreES11_S11_EEEEENS4_18SM100_TMA_2SM_LOADENS4_14ComposedLayoutINS4_7SwizzleILi3ELi4ELi3EEENS4_18smem_ptr_flag_bitsILi8EEENSW_INS5_IJNSA_ILi8EEESF_EEENS5_IJSF_SC_EEEEEEEvNS4_8identityENS4_28SM100_TMA_2SM_LOAD_MULTICASTES1E_vS1F_EENS_8epilogue10collective18CollectiveEpilogueINS1I_23Sm100TmaWarpSpecializedILi4ELi2ELi32ELb0ELb0EEEJNS5_IJNSA_ILi64EEESG_SF_EEENS5_IJNSW_IS1N_SC_EENSW_INS5_IJNSA_ILi32EEENSA_ILi2EEEEEENS5_IJSC_SF_EEEEEEEESI_SJ_SI_SJ_NS1I_6fusion15FusionCallbacksIS1M_NS1W_17LinearCombinationISI_fSI_fLNS_15FloatRoundStyleE2EEES1O_S1V_JEEENS4_5SM1004TMEM4LOAD26SM100_TMEM_LOAD_32dp32b32xENS4_13SM90_TMA_LOADENS15_INS16_ILi1ELi4ELi3EEES19_NSW_INS5_IJS1A_S1Q_EEENS5_IJS1Q_SC_EEEEEEENS4_39AutoVectorizingCopyWithAssumedAlignmentILi128EEENS4_14SM90_TMA_STOREES2B_S2D_S2D_EEEvvEEEEvNT_6ParamsE,@"STO_CUDA_ENTRY STV_DEFAULT"
_ZN7cutlass13device_kernelINS_4gemm6kernel13GemmUniversalIN4cute5tupleIJiiiiEEENS1_10collective13CollectiveMmaINS1_35MainloopSm100TmaUmmaWarpSpecializedILi8ELi2ELi4ENS5_IJNS4_1CILi4EEENSA_ILi1EEESC_EEEEENS5_IJNSA_ILi128EEENSA_ILi256EEESF_EEENS_12float_e4m3_tENS5_IJlSC_lEEESI_SJ_NS4_8TiledMMAINS4_8MMA_AtomIJNS4_10MMA_TraitsINS4_25SM100_MMA_F8F6F4_2x1SM_SSEJSI_SI_fSF_SG_NS4_17integral_constantINS4_4UMMA5MajorELSQ_0EEESR_NSO_INSP_7ScaleInELSS_0EEEST_EEEEEENS4_6LayoutINS5_IJSC_SC_SC_EEENS5_IJNSA_ILi0EEESY_SY_EEEEENS5_IJNS4_10UnderscoreES11_S11_EEEEENS4_18SM100_TMA_2SM_LOADENS4_14ComposedLayoutINS4_7SwizzleILi3ELi4ELi3EEENS4_18smem_ptr_flag_bitsILi8EEENSW_INS5_IJNSA_ILi8EEESF_EEENS5_IJSF_SC_EEEEEEEvNS4_8identityENS4_28SM100_TMA_2SM_LOAD_MULTICASTES1E_vS1F_EENS_8epilogue10collective18CollectiveEpilogueINS1I_23Sm100TmaWarpSpecializedILi4ELi2ELi32ELb0ELb0EEEJNS5_IJNSA_ILi64EEESG_SF_EEENS5_IJNSW_IS1N_SC_EENSW_INS5_IJNSA_ILi32EEENSA_ILi2EEEEEENS5_IJSC_SF_EEEEEEEESI_SJ_SI_SJ_NS1I_6fusion15FusionCallbacksIS1M_NS1W_17LinearCombinationISI_fSI_fLNS_15FloatRoundStyleE2EEES1O_S1V_JEEENS4_5SM1004TMEM4LOAD26SM100_TMEM_LOAD_32dp32b32xENS4_13SM90_TMA_LOADENS15_INS16_ILi1ELi4ELi3EEES19_NSW_INS5_IJS1A_S1Q_EEENS5_IJS1Q_SC_EEEEEEENS4_39AutoVectorizingCopyWithAssumedAlignmentILi128EEENS4_14SM90_TMA_STOREES2B_S2D_S2D_EEEvvEEEEvNT_6ParamsE:
[----:B------:R-:W1:Y:S01]  /*0000*/  LDC R1, c[0x0][0x37c] ;  /* 0x0000df00ff017b82 */ /* 0x000e620000000800 */
[----:B------:R-:W2:Y:S01]  /*0010*/  S2R R97, SR_TID.X ;  /* 0x0000000000617919 */ /* 0x000ea20000002100 */
[----:B------:R-:W3:Y:S06]  /*0020*/  LDCU.64 UR8, c[0x0][0x890] ;  /* 0x00011200ff0877ac */ /* 0x000eec0008000a00 */
[----:B------:R-:W4:Y:S01]  /*0030*/  S2UR UR58, SR_CgaCtaId ;  /* 0x00000000003a79c3 */ /* 0x000f220000008800 */
[----:B------:R-:W-:Y:S02]  /*0040*/  PRMT R86, RZ, 0x7610, R86 ;  /* 0x00007610ff567816 */ /* 0x000fe40000000056 */
[----:B------:R-:W-:Y:S01]  /*0050*/  ELECT P1, URZ, PT ;  /* 0x0000000000ff782f */ /* 0x000fe20003820000 */
[----:B---3--:R-:W-:-:S04]  /*0060*/  UISETP.NE.U32.AND UP0, UPT, UR8, URZ, UPT ;  /* 0x000000ff0800728c */ /* 0x008fc8000bf05070 */
[----:B------:R-:W-:Y:S02]  /*0070*/  UISETP.NE.AND.EX UP0, UPT, UR9, URZ, UPT, UP0 ;  /* 0x000000ff0900728c */ /* 0x000fe4000bf05300 */
[----:B----4-:R-:W-:Y:S02]  /*0080*/  ULOP3.LUT UR47, UR58, 0x1, URZ, 0xc0, !UPT ;  /* 0x000000013a2f7892 */ /* 0x010fe4000f8ec0ff */
[----:B------:R-:W-:Y:S01]  /*0090*/  ULOP3.LUT UR46, UR58, 0x1, URZ, 0x3c, !UPT ;  /* 0x000000013a2e7892 */ /* 0x000fe2000f8e3cff */
[----:B--2---:R-:W-:-:S05]  /*00a0*/  SHF.R.U32.HI R87, RZ, 0x5, R97 ;  /* 0x00000005ff577819 */ /* 0x004fca0000011661 */
[----:B------:R-:W2:Y:S02]  /*00b0*/  SHFL.IDX PT, R0, R87, RZ, 0x1f ;  /* 0x00001fff57007589 */ /* 0x000ea400000e0000 */
[----:B--2---:R-:W-:Y:S01]  /*00c0*/  R2UR UR20, R0 ;  /* 0x00000000001472ca */ /* 0x004fe200000e0000 */
[----:B-1----:R-:W-:-:S14]  /*00d0*/  BRA.U UP0, `(.L_x_0) ;  /* 0x0000000100307547 */ /* 0x002fdc000b800000 */
[----:B------:R-:W1:Y:S02]  /*00e0*/  LDCU.64 UR4, c[0x0][0x888] ;  /* 0x00011100ff0477ac */ /* 0x000e640008000a00 */
[----:B-1----:R-:W-:-:S04]  /*00f0*/  UISETP.NE.U32.AND UP0, UPT, UR4, URZ, UPT ;  /* 0x000000ff0400728c */ /* 0x002fc8000bf05070 */
[----:B------:R-:W-:-:S09]  /*0100*/  UISETP.NE.AND.EX UP0, UPT, UR5, URZ, UPT, UP0 ;  /* 0x000000ff0500728c */ /* 0x000fd2000bf05300 */
[----:B------:R-:W-:Y:S05]  /*0110*/  BRA.U !UP0, `(.L_x_1) ;  /* 0x0000000108147547 */ /* 0x000fea000b800000 */
[----:B------:R-:W1:Y:S01]  /*0120*/  LDC.64 R2, c[0x0][0x888] ;  /* 0x00022200ff027b82 */ /* 0x000e620000000a00 */
[----:B------:R-:W1:Y:S02]  /*0130*/  LDCU.64 UR4, c[0x0][0x358] ;  /* 0x00006b00ff0477ac */ /* 0x000e640008000a00 */
[----:B-1----:R1:W5:Y:S01]  /*0140*/  LDG.E R41, desc[UR4][R2.64] ;  /* 0x0000000402297981 */ /* 0x002362000c1e1900 */
[----:B------:R-:W-:Y:S01]  /*0150*/  HFMA2 R86, -RZ, RZ, 0, 5.9604644775390625e-08 ;  /* 0x00000001ff567431 */ /* 0x000fe200000001ff */
[----:B------:R-:W-:Y:S05]  /*0160*/  BRA `(.L_x_0) ;  /* 0x00000000000c7947 */ /* 0x000fea0003800000 */
.L_x_1:
[----:B------:R-:W1:Y:S01]  /*0170*/  LDCU UR4, c[0x0][0x880] ;  /* 0x00011000ff0477ac */ /* 0x000e620008000800 */
[----:B------:R-:W-:Y:S01]  /*0180*/  HFMA2 R86, -RZ, RZ, 0, 5.9604644775390625e-08 ;  /* 0x00000001ff567431 */ /* 0x000fe200000001ff */
[----:B-1----:R-:W-:-:S07]  /*0190*/  MOV R41, UR4 ;  /* 0x0000000400297c02 */ /* 0x002fce0008000f00 */
.L_x_0:
[----:B------:R-:W2:Y:S02]  /*01a0*/  LDCU.64 UR4, c[0x0][0x8b0] ;  /* 0x00011600ff0477ac */ /* 0x000ea40008000a00 */
[----:B--2---:R-:W-:-:S04]  /*01b0*/  UISETP.NE.U32.AND UP0, UPT, UR4, URZ, UPT ;  /* 0x000000ff0400728c */ /* 0x004fc8000bf05070 */
[----:B------:R-:W-:-:S09]  /*01c0*/  UISETP.NE.AND.EX UP0, UPT, UR5, URZ, UPT, UP0 ;  /* 0x000000ff0500728c */ /* 0x000fd2000bf05300 */
[----:B------:R-:W-:Y:S05]  /*01d0*/  BRA.U UP0, `(.L_x_2) ;  /* 0x0000000100287547 */ /* 0x000fea000b800000 */
[----:B------:R-:W2:Y:S02]  /*01e0*/  LDCU.64 UR4, c[0x0][0x8a8] ;  /* 0x00011500ff0477ac */ /* 0x000ea40008000a00 */
[----:B--2---:R-:W-:-:S04]  /*01f0*/  UISETP.NE.U32.AND UP0, UPT, UR4, URZ, UPT ;  /* 0x000000ff0400728c */ /* 0x004fc8000bf05070 */
[----:B------:R-:W-:-:S09]  /*0200*/  UISETP.NE.AND.EX UP0, UPT, UR5, URZ, UPT, UP0 ;  /* 0x000000ff0500728c */ /* 0x000fd2000bf05300 */
[----:B------:R-:W-:Y:S05]  /*0210*/  BRA.U !UP0, `(.L_x_3) ;  /* 0x0000000108107547 */ /* 0x000fea000b800000 */
[----:B------:R-:W2:Y:S01]  /*0220*/  LDC.64 R38, c[0x0][0x8a8] ;  /* 0x00022a00ff267b82 */ /* 0x000ea20000000a00 */
[----:B------:R-:W2:Y:S02]  /*0230*/  LDCU.64 UR4, c[0x0][0x358] ;  /* 0x00006b00ff0477ac */ /* 0x000ea40008000a00 */
[----:B--2---:R2:W5:Y:S01]  /*0240*/  LDG.E R38, desc[UR4][R38.64] ;  /* 0x0000000426267981 */ /* 0x004562000c1e1900 */
[----:B------:R-:W-:Y:S05]  /*0250*/  BRA `(.L_x_2) ;  /* 0x0000000000087947 */ /* 0x000fea0003800000 */
.L_x_3:
[----:B------:R-:W2:Y:S02]  /*0260*/  LDCU UR4, c[0x0][0x8a0] ;  /* 0x00011400ff0477ac */ /* 0x000ea40008000800 */
[----:B--2---:R-:W-:Y:S02]  /*0270*/  MOV R38, UR4 ;  /* 0x0000000400267c02 */ /* 0x004fe40008000f00 */
.L_x_2:
[----:B------:R-:W-:Y:S01]  /*0280*/  IMAD.U32 R0, RZ, RZ, UR20 ;  /* 0x00000014ff007e24 */ /* 0x000fe2000f8e00ff */
[----:B------:R-:W-:Y:S04]  /*0290*/  BSSY.RECONVERGENT B0, `(.L_x_4) ;  /* 0x000000c000007945 */ /* 0x000fe80003800200 */
[C---:B------:R-:W-:Y:S02]  /*02a0*/  ISETP.NE.OR P2, PT, R0.reuse, 0x1, !P1 ;  /* 0x000000010000780c */ /* 0x040fe40004f45670 */
[----:B------:R-:W-:-:S11]  /*02b0*/  ISETP.NE.OR P0, PT, R0, 0x3, !P1 ;  /* 0x000000030000780c */ /* 0x000fd60004f05670 */
[----:B------:R-:W-:Y:S05]  /*02c0*/  @P2 BRA `(.L_x_5) ;  /* 0x0000000000202947 */ /* 0x000fea0003800000 */
[----:B------:R-:W3:Y:S02]  /*02d0*/  LDCU.64 UR4, c[0x0][0x348] ;  /* 0x00006900ff0477ac */ /* 0x000ee40008000a00 */
[----:B---3--:R-:W-:Y:S02]  /*02e0*/  UIADD3 UR6, UP1, UPT, UR4, 0x80, URZ ;  /* 0x0000008004067890 */ /* 0x008fe4000ff3e0ff */
[----:B------:R-:W-:Y:S02]  /*02f0*/  UIADD3 UR4, UP0, UPT, UR4, 0x180, URZ ;  /* 0x0000018004047890 */ /* 0x000fe4000ff1e0ff */
[----:B------:R-:W-:Y:S02]  /*0300*/  UIADD3.X UR7, UPT, UPT, URZ, UR5, URZ, UP1, !UPT ;  /* 0x00000005ff077290 */ /* 0x000fe40008ffe4ff */
[----:B------:R-:W-:-:S07]  /*0310*/  UIADD3.X UR5, UPT, UPT, URZ, UR5, URZ, UP0, !UPT ;  /* 0x00000005ff057290 */ /* 0x000fce00087fe4ff */
[----:B------:R3:W-:Y:S02]  /*0320*/  UTMACCTL.PF [UR6] ;  /* 0x00000000060079b9 */ /* 0x0007e40008040000 */
[----:B------:R3:W-:Y:S02]  /*0330*/  UTMACCTL.PF [UR4] ;  /* 0x00000000040079b9 */ /* 0x0007e40008040000 */
[----:B---3--:R-:W-:Y:S01]  /*0340*/  NOP ;  /* 0x0000000000007918 */ /* 0x008fe20000000000 */
.L_x_5:
[----:B------:R-:W-:Y:S05]  /*0350*/  BSYNC.RECONVERGENT B0 ;  /* 0x0000000000007941 */ /* 0x000fea0003800200 */
.L_x_4:
[----:B------:R-:W-:Y:S04]  /*0360*/  BSSY.RECONVERGENT B0, `(.L_x_6) ;  /* 0x000000a000007945 */ /* 0x000fe80003800200 */
        /* <DEDUP_REMOVED lines=9> */
.L_x_7:
[----:B------:R-:W-:Y:S05]  /*0400*/  BSYNC.RECONVERGENT B0 ;  /* 0x0000000000007941 */ /* 0x000fea0003800200 */
.L_x_6:
[----:B------:R-:W3:Y:S01]  /*0410*/  LDCU.64 UR4, c[0x0][0x888] ;  /* 0x00011100ff0477ac */ /* 0x000ee20008000a00 */
[----:B------:R-:W-:Y:S02]  /*0420*/  UISETP.EQ.U32.AND UP2, UPT, UR8, URZ, UPT ;  /* 0x000000ff0800728c */ /* 0x000fe4000bf42070 */
[----:B------:R-:W-:Y:S02]  /*0430*/  UPLOP3.LUT UP4, UPT, UPT, UPT, UPT, 0x80, 0x8 ;  /* 0x000000000008789c */ /* 0x000fe40003f8f070 */
[----:B---3--:R-:W-:-:S04]  /*0440*/  UISETP.NE.U32.AND UP0, UPT, UR4, URZ, UPT ;  /* 0x000000ff0400728c */ /* 0x008fc8000bf05070 */
[----:B------:R-:W-:-:S04]  /*0450*/  UISETP.NE.AND.EX UP1, UPT, UR5, URZ, UPT, UP0 ;  /* 0x000000ff0500728c */ /* 0x000fc8000bf25300 */
[----:B------:R-:W-:-:S04]  /*0460*/  UISETP.EQ.OR.EX UP3, UPT, UR9, URZ, !UP1, UP2 ;  /* 0x000000ff0900728c */ /* 0x000fc8000cf62720 */
[----:B------:R-:W-:-:S06]  /*0470*/  UP2UR UR4, UPR, URZ, 0x8 ;  /* 0x00000008ff047883 */ /* 0x000fcc0008000000 */
[----:B------:R-:W-:Y:S01]  /*0480*/  MOV R89, UR4 ;  /* 0x0000000400597c02 */ /* 0x000fe20008000f00 */
[----:B------:R-:W-:Y:S06]  /*0490*/  BRA.U !UP3, `(.L_x_8) ;  /* 0x000000010b207547 */ /* 0x000fec000b800000 */
[----:B------:R-:W-:Y:S01]  /*04a0*/  UISETP.NE.U32.AND UP2, UPT, UR8, URZ, UPT ;  /* 0x000000ff0800728c */ /* 0x000fe2000bf45070 */
[----:B-----5:R-:W-:Y:S01]  /*04b0*/  FSETP.NEU.AND P0, PT, R41, RZ, PT ;  /* 0x000000ff2900720b */ /* 0x020fe20003f0d000 */
[----:B------:R-:W-:Y:S02]  /*04c0*/  USEL UR4, URZ, 0xffffffff, UP1 ;  /* 0xffffffffff047887 */ /* 0x000fe40008800000 */
[----:B------:R-:W-:-:S10]  /*04d0*/  UISETP.NE.AND.EX UP2, UPT, UR9, URZ, UPT, UP2 ;  /* 0x000000ff0900728c */ /* 0x000fd4000bf45320 */
[----:B------:R-:W-:Y:S01]  /*04e0*/  VOTEU.ANY UP0, P0 ;  /* 0x0000000000ff7886 */ /* 0x000fe20000000100 */
[----:B------:R-:W-:-:S04]  /*04f0*/  @!UP2 USEL UR4, URZ, 0xffffffff, UP0 ;  /* 0xffffffffff04a887 */ /* 0x000fc80008000000 */
[----:B------:R-:W-:-:S04]  /*0500*/  ULOP3.LUT UR4, UR4, 0x1, URZ, 0xc0, !UPT ;  /* 0x0000000104047892 */ /* 0x000fc8000f8ec0ff */
[----:B------:R-:W-:-:S11]  /*0510*/  UISETP.NE.U32.AND UP4, UPT, UR4, 0x1, UPT ;  /* 0x000000010400788c */ /* 0x000fd6000bf85070 */
.L_x_8:
[----:B------:R-:W3:Y:S01]  /*0520*/  SHFL.IDX PT, R0, R87, RZ, 0x1f ;  /* 0x00001fff57007589 */ /* 0x000ee200000e0000 */
[----:B------:R-:W-:-:S04]  /*0530*/  UISETP.NE.AND UP0, UPT, UR20, 0x2, UPT ;  /* 0x000000021400788c */ /* 0x000fc8000bf05270 */
[----:B------:R-:W-:Y:S02]  /*0540*/  UISETP.EQ.AND UP2, UPT, UR47, URZ, !UP0 ;  /* 0x000000ff2f00728c */ /* 0x000fe4000c742270 */
[----:B------:R-:W-:-:S04]  /*0550*/  USEL UR56, URZ, 0x1, UP0 ;  /* 0x00000001ff387887 */ /* 0x000fc80008000000 */
[----:B------:R-:W-:Y:S02]  /*0560*/  PLOP3.LUT P3, PT, P1, PT, UP2, 0x80, 0x8 ;  /* 0x000000000008781c */ /* 0x000fe40000f6f028 */
[----:B---3--:R-:W-:-:S13]  /*0570*/  ISETP.NE.AND P0, PT, R0, RZ, PT ;  /* 0x000000ff0000720c */ /* 0x008fda0003f05270 */
[----:B------:R-:W-:Y:S05]  /*0580*/  @P0 BRA `(.L_x_9) ;  /* 0x0000000000740947 */ /* 0x000fea0003800000 */
[----:B------:R-:W-:Y:S01]  /*0590*/  UMOV UR4, 0x400 ;  /* 0x0000040000047882 */ /* 0x000fe20000000000 */
[----:B------:R-:W-:Y:S01]  /*05a0*/  UMOV UR8, 0x1 ;  /* 0x0000000100087882 */ /* 0x000fe20000000000 */
[----:B------:R-:W-:Y:S01]  /*05b0*/  UMOV UR6, 0x2 ;  /* 0x0000000200067882 */ /* 0x000fe20000000000 */
[----:B------:R-:W-:Y:S02]  /*05c0*/  ULEA UR4, UR58, UR4, 0x18 ;  /* 0x000000043a047291 */ /* 0x000fe4000f8ec0ff */
[----:B------:R-:W-:-:S04]  /*05d0*/  UIADD3 UR8, UPT, UPT, -UR8, 0x100000, URZ ;  /* 0x0010000008087890 */ /* 0x000fc8000fffe1ff */
[----:B------:R-:W-:Y:S02]  /*05e0*/  USHF.L.U32 UR9, UR8, 0xb, URZ ;  /* 0x0000000b08097899 */ /* 0x000fe400080006ff */
[----:B------:R-:W-:Y:S02]  /*05f0*/  USHF.L.U32 UR8, UR8, 0x1, URZ ;  /* 0x0000000108087899 */ /* 0x000fe400080006ff */
[----:B------:R-:W-:-:S04]  /*0600*/  UIADD3 UR6, UPT, UPT, -UR6, 0x100000, URZ ;  /* 0x0010000006067890 */ /* 0x000fc8000fffe1ff */
[----:B------:R-:W-:Y:S02]  /*0610*/  USHF.L.U32 UR7, UR6, 0xb, URZ ;  /* 0x0000000b06077899 */ /* 0x000fe400080006ff */
[----:B------:R-:W-:Y:S01]  /*0620*/  USHF.L.U32 UR6, UR6, 0x1, URZ ;  /* 0x0000000106067899 */ /* 0x000fe200080006ff */
[----:B------:R-:W-:Y:S01]  /*0630*/  ELECT P0, URZ, PT ;  /* 0x0000000000ff782f */ /* 0x000fe20003800000 */
[----:B------:R-:W3:Y:S02]  /*0640*/  FENCE.VIEW.ASYNC.S ;  /* 0x00000000000073c6 */ /* 0x000ee40000000000 */
[----:B---3--:R3:W4:Y:S08]  /*0650*/  SYNCS.EXCH.64 URZ, [UR4], UR8 ;  /* 0x0000000804ff75b2 */ /* 0x0087300008000100 */
[----:B------:R3:W1:Y:S01]  /*0660*/  SYNCS.EXCH.64 URZ, [UR4+0x40], UR6 ;  /* 0x0000400604ff75b2 */ /* 0x0006620008000100 */
        /* <DEDUP_REMOVED lines=13> */
[----:B------:R3:W1:Y:S02]  /*0740*/  SYNCS.EXCH.64 URZ, [UR4+0x78], UR6 ;  /* 0x0000780604ff75b2 */ /* 0x0006640008000100 */
[----:B---3--:R-:W-:Y:S01]  /*0750*/  NOP ;  /* 0x0000000000007918 */ /* 0x008fe20000000000 */
.L_x_9:
[----:B------:R-:W3:Y:S01]  /*0760*/  SHFL.IDX PT, R0, R87, RZ, 0x1f ;  /* 0x00001fff57007589 */ /* 0x000ee200000e0000 */
[----:B------:R-:W-:Y:S01]  /*0770*/  NOP ;  /* 0x0000000000007918 */ /* 0x000fe20000000000 */
[----:B---3--:R-:W-:-:S13]  /*0780*/  ISETP.NE.AND P0, PT, R0, 0x1, PT ;  /* 0x000000010000780c */ /* 0x008fda0003f05270 */
        /* <DEDUP_REMOVED lines=13> */
[----:B---3--:R3:W1:Y:S08]  /*0860*/  SYNCS.EXCH.64 URZ, [UR4+0x80], UR8 ;  /* 0x0000800804ff75b2 */ /* 0x0086700008000100 */
[----:B------:R3:W1:Y:S01]  /*0870*/  SYNCS.EXCH.64 URZ, [UR4+0xa0], UR6 ;  /* 0x0000a00604ff75b2 */ /* 0x0006620008000100 */
[----:B------:R3:W1:Y:S01]  /*0880*/  SYNCS.EXCH.64 URZ, [UR4+0x88], UR8 ;  /* 0x0000880804ff75b2 */ /* 0x0006620008000100 */
[----:B------:R3:W1:Y:S01]  /*0890*/  SYNCS.EXCH.64 URZ, [UR4+0xa8], UR6 ;  /* 0x0000a80604ff75b2 */ /* 0x0006620008000100 */
[----:B------:R3:W1:Y:S01]  /*08a0*/  SYNCS.EXCH.64 URZ, [UR4+0x90], UR8 ;  /* 0x0000900804ff75b2 */ /* 0x0006620008000100 */
[----:B------:R3:W1:Y:S01]  /*08b0*/  SYNCS.EXCH.64 URZ, [UR4+0xb0], UR6 ;  /* 0x0000b00604ff75b2 */ /* 0x0006620008000100 */
[----:B------:R3:W1:Y:S01]  /*08c0*/  SYNCS.EXCH.64 URZ, [UR4+0x98], UR8 ;  /* 0x0000980804ff75b2 */ /* 0x0006620008000100 */
[----:B------:R3:W1:Y:S01]  /*08d0*/  SYNCS.EXCH.64 URZ, [UR4+0xb8], UR6 ;  /* 0x0000b80604ff75b2 */ /* 0x0006620008000100 */
[----:B------:R-:W-:Y:S01]  /*08e0*/  NOP ;  /* 0x0000000000007918 */ /* 0x000fe20000000000 */
.L_x_10:
[----:B------:R-:W2:Y:S01]  /*08f0*/  SHFL.IDX PT, R0, R87, RZ, 0x1f ;  /* 0x00001fff57007589 */ /* 0x000ea200000e0000 */
[----:B------:R-:W-:Y:S01]  /*0900*/  NOP ;  /* 0x0000000000007918 */ /* 0x000fe20000000000 */
[----:B--2---:R-:W-:-:S13]  /*0910*/  ISETP.NE.AND P0, PT, R0, 0x3, PT ;  /* 0x000000030000780c */ /* 0x004fda0003f05270 */
[----:B------:R-:W-:Y:S05]  /*0920*/  @P0 BRA `(.L_x_11) ;  /* 0x00000000002c0947 */ /* 0x000fea0003800000 */
[----:B---3--:R-:W-:Y:S01]  /*0930*/  UMOV UR4, 0x400 ;  /* 0x0000040000047882 */ /* 0x008fe20000000000 */
[----:B------:R-:W-:Y:S01]  /*0940*/  UMOV UR5, 0x20 ;  /* 0x0000002000057882 */ /* 0x000fe20000000000 */
[----:B------:R-:W-:Y:S02]  /*0950*/  ULEA UR6, UR58, UR4, 0x18 ;  /* 0x000000043a067291 */ /* 0x000fe4000f8ec0ff */
[----:B------:R-:W-:-:S04]  /*0960*/  UIADD3 UR4, UPT, UPT, -UR5, 0x100000, URZ ;  /* 0x0010000005047890 */ /* 0x000fc8000fffe1ff */
[----:B------:R-:W-:Y:S02]  /*0970*/  USHF.L.U32 UR5, UR4, 0xb, URZ ;  /* 0x0000000b04057899 */ /* 0x000fe400080006ff */
[----:B------:R-:W-:Y:S01]  /*0980*/  USHF.L.U32 UR4, UR4, 0x1, URZ ;  /* 0x0000000104047899 */ /* 0x000fe200080006ff */
[----:B------:R-:W-:Y:S01]  /*0990*/  ELECT P0, URZ, PT ;  /* 0x0000000000ff782f */ /* 0x000fe20003800000 */
[----:B------:R-:W2:Y:S10]  /*09a0*/  FENCE.VIEW.ASYNC.S ;  /* 0x00000000000073c6 */ /* 0x000eb40000000000 */
[----:B--2---:R2:W3:Y:S01]  /*09b0*/  SYNCS.EXCH.64 URZ, [UR6+0xc0], UR4 ;  /* 0x0000c00406ff75b2 */ /* 0x0044e20008000100 */
[----:B------:R2:W1:Y:S01]  /*09c0*/  SYNCS.EXCH.64 URZ, [UR6+0xc8], UR4 ;  /* 0x0000c80406ff75b2 */ /* 0x0004620008000100 */
[----:B------:R-:W-:Y:S01]  /*09d0*/  NOP ;  /* 0x0000000000007918 */ /* 0x000fe20000000000 */
.L_x_11:
[----:B------:R-:W4:Y:S01]  /*09e0*/  SHFL.IDX PT, R0, R87, RZ, 0x1f ;  /* 0x00001fff57007589 */ /* 0x000f2200000e0000 */
[----:B------:R-:W-:Y:S01]  /*09f0*/  NOP ;  /* 0x0000000000007918 */ /* 0x000fe20000000000 */
[----:B----4-:R-:W-:-:S13]  /*0a00*/  ISETP.NE.AND P0, PT, R0, 0x4, PT ;  /* 0x000000040000780c */ /* 0x010fda0003f05270 */
[----:B------:R-:W-:Y:S05]  /*0a10*/  @P0 BRA `(.L_x_12) ;  /* 0x0000000000480947 */ /* 0x000fea0003800000 */
[----:B--23--:R-:W-:Y:S01]  /*0a20*/  UMOV UR4, 0x3a0 ;  /* 0x000003a000047882 */ /* 0x00cfe20000000000 */
[----:B------:R-:W-:Y:S01]  /*0a30*/  UMOV UR6, 0x400 ;  /* 0x0000040000067882 */ /* 0x000fe20000000000 */
[----:B------:R-:W-:Y:S01]  /*0a40*/  USEL UR4, UR4, 0x320, UP4 ;  /* 0x0000032004047887 */ /* 0x000fe2000a000000 */
        /* <DEDUP_REMOVED lines=9> */
[----:B------:R-:W2:Y:S02]  /*0ae0*/  FENCE.VIEW.ASYNC.S ;  /* 0x00000000000073c6 */ /* 0x000ea40000000000 */
[----:B--2---:R4:W2:Y:S08]  /*0af0*/  SYNCS.EXCH.64 URZ, [UR6+0xd0], UR8 ;  /* 0x0000d00806ff75b2 */ /* 0x0048b00008000100 */
[----:B------:R4:W3:Y:S01]  /*0b00*/  SYNCS.EXCH.64 URZ, [UR6+0xe0], UR4 ;  /* 0x0000e00406ff75b2 */ /* 0x0008e20008000100 */
[----:B------:R4:W1:Y:S01]  /*0b10*/  SYNCS.EXCH.64 URZ, [UR6+0xd8], UR8 ;  /* 0x0000d80806ff75b2 */ /* 0x0008620008000100 */
[----:B------:R4:W1:Y:S02]  /*0b20*/  SYNCS.EXCH.64 URZ, [UR6+0xe8], UR4 ;  /* 0x0000e80406ff75b2 */ /* 0x0008640008000100 */
[----:B----4-:R-:W-:Y:S01]  /*0b30*/  NOP ;  /* 0x0000000000007918 */ /* 0x010fe20000000000 */
.L_x_12:
[----:B------:R-:W4:Y:S01]  /*0b40*/  SHFL.IDX PT, R0, R87, RZ, 0x1f ;  /* 0x00001fff57007589 */ /* 0x000f2200000e0000 */
[----:B------:R-:W-:Y:S01]  /*0b50*/  NOP ;  /* 0x0000000000007918 */ /* 0x000fe20000000000 */
[----:B----4-:R-:W-:-:S13]  /*0b60*/  ISETP.NE.AND P0, PT, R0, 0x5, PT ;  /* 0x000000050000780c */ /* 0x010fda0003f05270 */
[----:B------:R-:W-:Y:S05]  /*0b70*/  @P0 BRA `(.L_x_13) ;  /* 0x0000000000540947 */ /* 0x000fea0003800000 */
[----:B--23--:R-:W-:Y:S01]  /*0b80*/  UMOV UR4, 0x400 ;  /* 0x0000040000047882 */ /* 0x00cfe20000000000 */
        /* <DEDUP_REMOVED lines=14> */
[----:B------:R4:W1:Y:S01]  /*0c70*/  SYNCS.EXCH.64 URZ, [UR4+0x118], UR8 ;  /* 0x0001180804ff75b2 */ /* 0x0008620008000100 */
[----:B------:R4:W1:Y:S01]  /*0c80*/  SYNCS.EXCH.64 URZ, [UR4+0x100], UR6 ;  /* 0x0001000604ff75b2 */ /* 0x0008620008000100 */
[----:B------:R4:W1:Y:S01]  /*0c90*/  SYNCS.EXCH.64 URZ, [UR4+0x120], UR8 ;  /* 0x0001200804ff75b2 */ /* 0x0008620008000100 */
[----:B------:R4:W1:Y:S01]  /*0ca0*/  SYNCS.EXCH.64 URZ, [UR4+0x108], UR6 ;  /* 0x0001080604ff75b2 */ /* 0x0008620008000100 */
[----:B------:R4:W1:Y:S02]  /*0cb0*/  SYNCS.EXCH.64 URZ, [UR4+0x128], UR8 ;  /* 0x0001280804ff75b2 */ /* 0x0008640008000100 */
[----:B----4-:R-:W-:Y:S01]  /*0cc0*/  NOP ;  /* 0x0000000000007918 */ /* 0x010fe20000000000 */
.L_x_13:
[----:B------:R-:W4:Y:S01]  /*0cd0*/  SHFL.IDX PT, R0, R87, RZ, 0x1f ;  /* 0x00001fff57007589 */ /* 0x000f2200000e0000 */
[----:B------:R-:W-:Y:S01]  /*0ce0*/  ISETP.NE.OR P1, PT, RZ, UR20, !P1 ;  /* 0x00000014ff007c0c */ /* 0x000fe2000cf25670 */
[----:B------:R-:W-:Y:S01]  /*0cf0*/  NOP ;  /* 0x0000000000007918 */ /* 0x000fe20000000000 */
[----:B----4-:R-:W-:-:S13]  /*0d00*/  ISETP.NE.AND P0, PT, R0, 0x3, PT ;  /* 0x000000030000780c */ /* 0x010fda0003f05270 */
[----:B------:R-:W-:Y:S05]  /*0d10*/  @P0 BRA `(.L_x_14) ;  /* 0x0000000000340947 */ /* 0x000fea0003800000 */
[----:B--23--:R-:W-:Y:S01]  /*0d20*/  UMOV UR4, 0x400 ;  /* 0x0000040000047882 */ /* 0x00cfe20000000000 */
[----:B------:R-:W-:Y:S01]  /*0d30*/  UMOV UR6, 0x20 ;  /* 0x0000002000067882 */ /* 0x000fe20000000000 */
[----:B------:R-:W-:Y:S02]  /*0d40*/  ULEA UR4, UR58, UR4, 0x18 ;  /* 0x000000043a047291 */ /* 0x000fe4000f8ec0ff */
[----:B------:R-:W-:-:S04]  /*0d50*/  UIADD3 UR6, UPT, UPT, -UR6, 0x100000, URZ ;  /* 0x0010000006067890 */ /* 0x000fc8000fffe1ff */
[----:B------:R-:W-:Y:S02]  /*0d60*/  USHF.L.U32 UR7, UR6, 0xb, URZ ;  /* 0x0000000b06077899 */ /* 0x000fe400080006ff */
[----:B------:R-:W-:Y:S01]  /*0d70*/  USHF.L.U32 UR6, UR6, 0x1, URZ ;  /* 0x0000000106067899 */ /* 0x000fe200080006ff */
[----:B------:R-:W-:Y:S01]  /*0d80*/  ELECT P0, URZ, PT ;  /* 0x0000000000ff782f */ /* 0x000fe20003800000 */
[----:B------:R-:W2:Y:S10]  /*0d90*/  FENCE.VIEW.ASYNC.S ;  /* 0x00000000000073c6 */ /* 0x000eb40000000000 */
[----:B--2---:R4:W2:Y:S01]  /*0da0*/  SYNCS.EXCH.64 URZ, [UR4+0x130], UR6 ;  /* 0x0001300604ff75b2 */ /* 0x0048a20008000100 */
[----:B------:R4:W3:Y:S01]  /*0db0*/  SYNCS.EXCH.64 URZ, [UR4+0x140], UR6 ;  /* 0x0001400604ff75b2 */ /* 0x0008e20008000100 */
[----:B------:R4:W1:Y:S01]  /*0dc0*/  SYNCS.EXCH.64 URZ, [UR4+0x138], UR6 ;  /* 0x0001380604ff75b2 */ /* 0x0008620008000100 */
[----:B------:R4:W1:Y:S02]  /*0dd0*/  SYNCS.EXCH.64 URZ, [UR4+0x148], UR6 ;  /* 0x0001480604ff75b2 */ /* 0x0008640008000100 */
[----:B----4-:R-:W-:Y:S01]  /*0de0*/  NOP ;  /* 0x0000000000007918 */ /* 0x010fe20000000000 */
.L_x_14:
[----:B------:R-:W-:Y:S01]  /*0df0*/  VOTEU.ALL UP0, P1 ;  /* 0x0000000000ff7886 */ /* 0x000fe20000800000 */
[----:B--23--:R-:W-:Y:S01]  /*0e00*/  UMOV UR4, 0x20 ;  /* 0x0000002000047882 */ /* 0x00cfe20000000000 */
[----:B------:R-:W2:Y:S01]  /*0e10*/  LDCU UR7, c[0x0][0x36c] ;  /* 0x00006d80ff0777ac */ /* 0x000ea20008000800 */
[----:B------:R-:W-:Y:S01]  /*0e20*/  NOP ;  /* 0x0000000000007918 */ /* 0x000fe20000000000 */
[----:B------:R-:W-:Y:S01]  /*0e30*/  LOP3.LUT R0, R97, 0x1f, RZ, 0xc0, !PT ;  /* 0x0000001f61007812 */ /* 0x000fe200078ec0ff */
[----:B------:R-:W-:Y:S01]  /*0e40*/  @!UP0 UMOV UR6, 0x400 ;  /* 0x0000040000068882 */ /* 0x000fe20000000000 */
[----:B------:R-:W-:-:S04]  /*0e50*/  @!UP0 UIADD3 UR4, UPT, UPT, -UR4, 0x100000, URZ ;  /* 0x0010000004048890 */ /* 0x000fc8000fffe1ff */
[----:B------:R-:W-:Y:S02]  /*0e60*/  @!UP0 USHF.L.U32 UR5, UR4, 0xb, URZ ;  /* 0x0000000b04058899 */ /* 0x000fe400080006ff */
[----:B------:R-:W-:Y:S02]  /*0e70*/  @!UP0 USHF.L.U32 UR4, UR4, 0x1, URZ ;  /* 0x0000000104048899 */ /* 0x000fe400080006ff */
[----:B------:R-:W-:Y:S01]  /*0e80*/  @!UP0 ULEA UR6, UR58, UR6, 0x18 ;  /* 0x000000063a068291 */ /* 0x000fe2000f8ec0ff */
[----:B------:R-:W-:Y:S01]  /*0e90*/  VOTEU.ALL UP0, P1 ;  /* 0x0000000000ff7886 */ /* 0x000fe20000800000 */
[----:B------:R-:W-:Y:S02]  /*0ea0*/  UISETP.NE.AND UP5, UPT, UR20, URZ, UPT ;  /* 0x000000ff1400728c */ /* 0x000fe4000bfa5270 */
[----:B--2---:R-:W-:Y:S01]  /*0eb0*/  UISETP.EQ.U32.AND UP6, UPT, UR7, 0x1, UPT ;  /* 0x000000010700788c */ /* 0x004fe2000bfc2070 */
[----:B------:R-:W2:Y:S07]  /*0ec0*/  FENCE.VIEW.ASYNC.S ;  /* 0x00000000000073c6 */ /* 0x000eae0000000000 */
[----:B--2---:R2:W3:Y:S01]  /*0ed0*/  @!UP0 SYNCS.EXCH.64 URZ, [UR6+0x150], UR4 ;  /* 0x0001500406ff85b2 */ /* 0x0044e20008000100 */
[----:B------:R-:W-:Y:S05]  /*0ee0*/  BRA.U !UP6, `(.L_x_15) ;  /* 0x000000010e087547 */ /* 0x000fea000b800000 */
[----:B-1-3--:R-:W-:Y:S01]  /*0ef0*/  UCGABAR_ARV ;  /* 0x00000000000079c7 */ /* 0x00afe20008000000 */
[----:B------:R-:W-:Y:S05]  /*0f00*/  BRA `(.L_x_16) ;  /* 0x0000000000047947 */ /* 0x000fea0003800000 */
.L_x_15:
[----:B-1-3--:R-:W-:Y:S01]  /*0f10*/  NOP ;  /* 0x0000000000007918 */ /* 0x00afe20000000000 */
.L_x_16:
[----:B------:R-:W1:Y:S01]  /*0f20*/  S2UR UR22, SR_CTAID.X ;  /* 0x00000000001679c3 */ /* 0x000e620000002500 */
[----:B------:R-:W-:-:S05]  /*0f30*/  CS2R.32 R88, SR_CgaSize ;  /* 0x0000000000587805 */ /* 0x000fca0000008a00 */
[----:B------:R-:W-:-:S05]  /*0f40*/  IMAD R88, R88, -0xa0, RZ ;  /* 0xffffff6058587824 */ /* 0x000fca00078e02ff */
[----:B--2---:R-:W-:-:S14]  /*0f50*/  R2UR UR5, R88 ;  /* 0x00000000580572ca */ /* 0x004fdc00000e0000 */
[----:B------:R-:W2:Y:S01]  /*0f60*/  LDCU UR5, c[0x0][UR5+0x2b0] ;  /* 0x00005600050577ac */ /* 0x000ea20008000800 */
[----:B------:R-:W-:-:S05]  /*0f70*/  CS2R.32 R88, SR_CgaSize ;  /* 0x0000000000587805 */ /* 0x000fca0000008a00 */
[----:B------:R-:W-:-:S05]  /*0f80*/  IMAD R88, R88, -0xa0, RZ ;  /* 0xffffff6058587824 */ /* 0x000fca00078e02ff */
[----:B------:R-:W-:-:S14]  /*0f90*/  R2UR UR4, R88 ;  /* 0x00000000580472ca */ /* 0x000fdc00000e0000 */
[----:B------:R-:W3:Y:S01]  /*0fa0*/  LDCU UR4, c[0x0][UR4+0x2b4] ;  /* 0x00005680040477ac */ /* 0x000ee20008000800 */
[----:B------:R-:W4:Y:S01]  /*0fb0*/  S2UR UR34, SR_CTAID.Y ;  /* 0x00000000002279c3 */ /* 0x000f220000002600 */
[----:B------:R-:W-:-:S05]  /*0fc0*/  CS2R.32 R88, SR_CgaSize ;  /* 0x0000000000587805 */ /* 0x000fca0000008a00 */
[----:B------:R-:W-:-:S05]  /*0fd0*/  IMAD R88, R88, -0xa0, RZ ;  /* 0xffffff6058587824 */ /* 0x000fca00078e02ff */
[----:B------:R-:W-:-:S14]  /*0fe0*/  R2UR UR7, R88 ;  /* 0x00000000580772ca */ /* 0x000fdc00000e0000 */
[----:B------:R-:W3:Y:S01]  /*0ff0*/  LDCU UR7, c[0x0][UR7+0x2a4] ;  /* 0x00005480070777ac */ /* 0x000ee20008000800 */
[----:B------:R-:W-:Y:S01]  /*1000*/  UISETP.GT.U32.AND UP0, UPT, UR47, 0xffff, UPT ;  /* 0x0000ffff2f00788c */ /* 0x000fe2000bf04070 */
[----:B------:R-:W-:-:S05]  /*1010*/  CS2R.32 R88, SR_CgaSize ;  /* 0x0000000000587805 */ /* 0x000fca0000008a00 */
[----:B------:R-:W-:-:S05]  /*1020*/  IMAD R88, R88, -0xa0, RZ ;  /* 0xffffff6058587824 */ /* 0x000fca00078e02ff */
[----:B------:R-:W-:-:S14]  /*1030*/  R2UR UR59, R88 ;  /* 0x00000000583b72ca */ /* 0x000fdc00000e0000 */
[----:B------:R-:W3:Y:S01]  /*1040*/  LDCU UR59, c[0x0][UR59+0x2a0] ;  /* 0x000054003b3b77ac */ /* 0x000ee20008000800 */
[----:B------:R-:W3:Y:S01]  /*1050*/  LDCU UR21, c[0x0][0xb24] ;  /* 0x00016480ff1577ac */ /* 0x000ee20008000800 */
[----:B------:R-:W3:Y:S01]  /*1060*/  LDCU UR45, c[0x0][0xb24] ;  /* 0x00016480ff2d77ac */ /* 0x000ee20008000800 */
[----:B-1----:R-:W-:Y:S01]  /*1070*/  I2FP.F32.U32 R3, UR22 ;  /* 0x0000001600037c45 */ /* 0x002fe20008201000 */
[----:B------:R-:W1:Y:S04]  /*1080*/  LDCU UR26, c[0x0][0xb30] ;  /* 0x00016600ff1a77ac */ /* 0x000e680008000800 */
[----:B--2---:R-:W-:Y:S01]  /*1090*/  FMUL R3, R3, UR5 ;  /* 0x0000000503037c20 */ /* 0x004fe20008400000 */
[----:B------:R-:W-:Y:S01]  /*10a0*/  USEL UR5, UR47, 0xffff, !UP0 ;  /* 0x0000ffff2f057887 */ /* 0x000fe2000c000000 */
[----:B----4-:R-:W-:Y:S01]  /*10b0*/  I2FP.F32.U32 R2, UR34 ;  /* 0x0000002200027c45 */ /* 0x010fe20008201000 */
[----:B------:R-:W-:-:S03]  /*10c0*/  USHF.L.U32 UR28, UR58, 0xc, URZ ;  /* 0x0000000c3a1c7899 */ /* 0x000fc600080006ff */
[----:B------:R-:W2:Y:S01]  /*10d0*/  F2I.U32.TRUNC.NTZ R3, R3 ;  /* 0x0000000300037305 */ /* 0x000ea2000020f000 */
[----:B------:R-:W-:Y:S01]  /*10e0*/  ULOP3.LUT UR24, UR5, 0xffff, URZ, 0xc0, !UPT ;  /* 0x0000ffff05187892 */ /* 0x000fe2000f8ec0ff */
[----:B---3--:R-:W-:-:S06]  /*10f0*/  FMUL R2, R2, UR4 ;  /* 0x0000000402027c20 */ /* 0x008fcc0008400000 */
[----:B------:R-:W3:Y:S01]  /*1100*/  F2I.U32.TRUNC.NTZ R2, R2 ;  /* 0x0000000200027305 */ /* 0x000ee2000020f000 */
[----:B--2---:R-:W-:Y:S02]  /*1110*/  R2UR UR4, R3 ;  /* 0x00000000030472ca */ /* 0x004fe400000e0000 */
[----:B------:R-:W-:Y:S02]  /*1120*/  PRMT R3, RZ, 0x7610, R3 ;  /* 0x00007610ff037816 */ /* 0x000fe40000000003 */
[----:B---3--:R-:W-:Y:S02]  /*1130*/  R2UR UR6, R2 ;  /* 0x00000000020672ca */ /* 0x008fe400000e0000 */
[----:B------:R-:W-:-:S07]  /*1140*/  PRMT R2, RZ, 0x7610, R2 ;  /* 0x00007610ff027816 */ /* 0x000fce0000000002 */
[----:B------:R-:W-:-:S04]  /*1150*/  UIADD3 UR5, UPT, UPT, -UR4, URZ, URZ ;  /* 0x000000ff04057290 */ /* 0x000fc8000fffe1ff */
[----:B------:R-:W-:Y:S02]  /*1160*/  UIMAD UR59, UR59, UR5, UR22 ;  /* 0x000000053b3b72a4 */ /* 0x000fe4000f8e0216 */
[----:B------:R-:W-:-:S04]  /*1170*/  UIADD3 UR4, UPT, UPT, -UR6, URZ, URZ ;  /* 0x000000ff06047290 */ /* 0x000fc8000fffe1ff */
[----:B------:R-:W-:-:S06]  /*1180*/  UIMAD UR4, UR7, UR4, UR34 ;  /* 0x00000004070472a4 */ /* 0x000fcc000f8e0222 */
[----:B------:R-:W-:Y:S01]  /*1190*/  IMAD.U32 R88, RZ, RZ, UR4 ;  /* 0x00000004ff587e24 */ /* 0x000fe2000f8e00ff */
[----:B-1----:R-:W-:Y:S06]  /*11a0*/  BRA.U UP5, `(.L_x_17) ;  /* 0x0000000105407547 */ /* 0x002fec000b800000 */
[----:B------:R-:W-:Y:S01]  /*11b0*/  R2UR UR4, R88 ;  /* 0x00000000580472ca */ /* 0x000fe200000e0000 */
[----:B------:R-:W-:-:S12]  /*11c0*/  ULOP3.LUT UR7, UR59, 0xfffffffe, URZ, 0xc0, !UPT ;  /* 0xfffffffe3b077892 */ /* 0x000fd8000f8ec0ff */
[----:B------:R-:W-:Y:S02]  /*11d0*/  UISETP.NE.AND UP0, UPT, UR4, URZ, UPT ;  /* 0x000000ff0400728c */ /* 0x000fe4000bf05270 */
[----:B------:R-:W-:Y:S02]  /*11e0*/  ULOP3.LUT UR4, UR59, 0x2, URZ, 0x3c, !UPT ;  /* 0x000000023b047892 */ /* 0x000fe4000f8e3cff */
[----:B------:R-:W-:Y:S02]  /*11f0*/  UISETP.GT.U32.AND UP2, UPT, UR59, 0x1, UP0 ;  /* 0x000000013b00788c */ /* 0x000fe40008744070 */
[----:B------:R-:W-:Y:S02]  /*1200*/  UISETP.GT.U32.AND UP0, UPT, UR4, 0x1, UP0 ;  /* 0x000000010400788c */ /* 0x000fe40008704070 */
[----:B------:R-:W-:Y:S02]  /*1210*/  USEL UR5, URZ, 0x2, UP2 ;  /* 0x00000002ff057887 */ /* 0x000fe40009000000 */
[----:B------:R-:W-:-:S02]  /*1220*/  USEL UR6, URZ, 0x1, UP2 ;  /* 0x00000001ff067887 */ /* 0x000fc40009000000 */
[----:B------:R-:W-:Y:S02]  /*1230*/  USEL UR4, URZ, 0x4, UP0 ;  /* 0x00000004ff047887 */ /* 0x000fe40008000000 */
[----:B------:R-:W-:Y:S02]  /*1240*/  USEL UR8, URZ, 0x8, UP0 ;  /* 0x00000008ff087887 */ /* 0x000fe40008000000 */
[----:B------:R-:W-:-:S03]  /*1250*/  UIADD3 UR4, UPT, UPT, UR4, UR5, UR6 ;  /* 0x0000000504047290 */ /* 0x000fc6000fffe006 */
[----:B------:R-:W-:Y:S01]  /*1260*/  UMOV UR5, 0x3 ;  /* 0x0000000300057882 */ /* 0x000fe20000000000 */
[----:B------:R-:W-:Y:S02]  /*1270*/  UIADD3 UR4, UPT, UPT, UR4, UR8, URZ ;  /* 0x0000000804047290 */ /* 0x000fe4000fffe0ff */
[----:B------:R-:W-:-:S04]  /*1280*/  USHF.L.U32 UR5, UR5, UR7, URZ ;  /* 0x0000000705057299 */ /* 0x000fc800080006ff */
[----:B------:R-:W-:Y:S02]  /*1290*/  MOV R3, UR4 ;  /* 0x0000000400037c02 */ /* 0x000fe40008000f00 */
[----:B------:R-:W-:-:S07]  /*12a0*/  IMAD.U32 R2, RZ, RZ, UR5 ;  /* 0x00000005ff027e24 */ /* 0x000fce000f8e00ff */
.L_x_17:
[----:B------:R-:W1:Y:S01]  /*12b0*/  S2UR UR36, SR_CTAID.Z ;  /* 0x00000000002479c3 */ /* 0x000e620000002700 */
[----:B------:R-:W-:Y:S01]  /*12c0*/  UISETP.GE.AND UP0, UPT, UR21, 0x1, UPT ;  /* 0x000000011500788c */ /* 0x000fe2000bf06270 */
[----:B------:R-:W-:Y:S01]  /*12d0*/  UMOV UR27, 0x5 ;  /* 0x00000005001b7882 */ /* 0x000fe20000000000 */
[----:B------:R-:W-:-:S07]  /*12e0*/  UMOV UR32, UR22 ;  /* 0x0000001600207c82 */ /* 0x000fce0008000000 */
[----:B------:R-:W-:Y:S05]  /*12f0*/  BRA.U !UP0, `(.L_x_18) ;  /* 0x0000000108d47547 */ /* 0x000fea000b800000 */
[----:B------:R-:W2:Y:S01]  /*1300*/  LDCU.128 UR16, c[0x0][0xb10] ;  /* 0x00016200ff1077ac */ /* 0x000ea20008000c00 */
[----:B------:R-:W3:Y:S01]  /*1310*/  LDCU UR13, c[0x0][0x370] ;  /* 0x00006e00ff0d77ac */ /* 0x000ee20008000800 */
[----:B------:R-:W4:Y:S01]  /*1320*/  LDCU UR8, c[0x0][0x374] ;  /* 0x00006e80ff0877ac */ /* 0x000f220008000800 */
[----:B------:R-:W1:Y:S01]  /*1330*/  LDCU UR23, c[0x0][0xb0c] ;  /* 0x00016180ff1777ac */ /* 0x000e620008000800 */
[----:B------:R-:W1:Y:S01]  /*1340*/  LDCU UR25, c[0x0][0xb20] ;  /* 0x00016400ff1977ac */ /* 0x000e620008000800 */
[----:B--2---:R-:W-:Y:S01]  /*1350*/  UIMAD.WIDE.U32 UR4, UR22, UR16, URZ ;  /* 0x00000010160472a5 */ /* 0x004fe2000f8e00ff */
[----:B------:R-:W2:Y:S01]  /*1360*/  LDCU.64 UR14, c[0x0][0xb28] ;  /* 0x00016500ff0e77ac */ /* 0x000ea20008000a00 */
[----:B------:R-:W-:-:S05]  /*1370*/  UISETP.NE.AND UP3, UPT, UR18, 0x1, UPT ;  /* 0x000000011200788c */ /* 0x000fca000bf65270 */
[----:B------:R-:W-:Y:S01]  /*1380*/  UMOV UR4, UR5 ;  /* 0x0000000500047c82 */ /* 0x000fe20008000000 */
[----:B---3--:R-:W-:Y:S02]  /*1390*/  UIMAD.WIDE.U32 UR6, UR13, UR16, URZ ;  /* 0x000000100d0672a5 */ /* 0x008fe4000f8e00ff */
[----:B------:R-:W-:Y:S02]  /*13a0*/  USHF.R.U32.HI UR9, URZ, UR17, UR4 ;  /* 0x00000011ff097299 */ /* 0x000fe40008011604 */
[----:B----4-:R-:W-:Y:S02]  /*13b0*/  UIMAD.WIDE.U32 UR4, UR8, UR19, URZ ;  /* 0x00000013080472a5 */ /* 0x010fe4000f8e00ff */
[----:B-1----:R-:W-:Y:S01]  /*13c0*/  UISETP.NE.AND UP0, UPT, UR23, 0x1, UPT ;  /* 0x000000011700788c */ /* 0x002fe2000bf05270 */
[----:B------:R-:W-:Y:S01]  /*13d0*/  UMOV UR6, UR7 ;  /* 0x0000000700067c82 */ /* 0x000fe20008000000 */
[----:B------:R-:W-:-:S03]  /*13e0*/  UISETP.NE.AND UP2, UPT, UR21, 0x1, UPT ;  /* 0x000000011500788c */ /* 0x000fc6000bf45270 */
[----:B------:R-:W-:Y:S01]  /*13f0*/  UMOV UR4, UR5 ;  /* 0x0000000500047c82 */ /* 0x000fe20008000000 */
[----:B------:R-:W-:Y:S02]  /*1400*/  USEL UR12, UR22, UR9, !UP0 ;  /* 0x00000009160c7287 */ /* 0x000fe4000c000000 */
[----:B------:R-:W-:Y:S02]  /*1410*/  @UP3 USHF.R.U32.HI UR8, URZ, UR25, UR4 ;  /* 0x00000019ff083299 */ /* 0x000fe40008011604 */
[----:B------:R-:W-:Y:S02]  /*1420*/  UIADD3 UR32, UPT, UPT, -UR12, URZ, URZ ;  /* 0x000000ff0c207290 */ /* 0x000fe4000fffe1ff */
[----:B------:R-:W-:Y:S02]  /*1430*/  @UP0 USHF.R.U32.HI UR13, URZ, UR17, UR6 ;  /* 0x00000011ff0d0299 */ /* 0x000fe40008011606 */
[----:B------:R-:W-:Y:S02]  /*1440*/  UIMAD.WIDE.U32 UR6, UR34, UR19, URZ ;  /* 0x00000013220672a5 */ /* 0x000fe4000f8e00ff */
[----:B--2---:R-:W-:-:S02]  /*1450*/  UIMAD.WIDE.U32 UR4, UR8, UR14, URZ ;  /* 0x0000000e080472a5 */ /* 0x004fc4000f8e00ff */
[----:B------:R-:W-:Y:S02]  /*1460*/  UIMAD.WIDE.U32 UR10, UR13, UR14, URZ ;  /* 0x0000000e0d0a72a5 */ /* 0x000fe4000f8e00ff */
[----:B------:R-:W-:Y:S01]  /*1470*/  UIMAD UR32, UR23, UR32, UR22 ;  /* 0x00000020172072a4 */ /* 0x000fe2000f8e0216 */
[----:B------:R-:W-:Y:S02]  /*1480*/  UMOV UR6, UR7 ;  /* 0x0000000700067c82 */ /* 0x000fe40008000000 */
[----:B------:R-:W-:Y:S01]  /*1490*/  UMOV UR4, UR5 ;  /* 0x0000000500047c82 */ /* 0x000fe20008000000 */
[----:B------:R-:W-:Y:S02]  /*14a0*/  USHF.R.U32.HI UR6, URZ, UR25, UR6 ;  /* 0x00000019ff067299 */ /* 0x000fe40008011606 */
[----:B------:R-:W-:Y:S01]  /*14b0*/  @UP2 USHF.R.U32.HI UR8, URZ, UR15, UR4 ;  /* 0x0000000fff082299 */ /* 0x000fe20008011604 */
[----:B------:R-:W-:Y:S01]  /*14c0*/  UMOV UR5, UR11 ;  /* 0x0000000b00057c82 */ /* 0x000fe20008000000 */
[----:B------:R-:W-:-:S02]  /*14d0*/  USEL UR4, UR34, UR6, !UP3 ;  /* 0x0000000622047287 */ /* 0x000fc4000d800000 */
[----:B------:R-:W-:Y:S02]  /*14e0*/  @UP2 USHF.R.U32.HI UR13, URZ, UR15, UR5 ;  /* 0x0000000fff0d2299 */ /* 0x000fe40008011605 */
[----:B------:R-:W-:Y:S02]  /*14f0*/  UIMAD UR5, UR8, UR21, URZ ;  /* 0x00000015080572a4 */ /* 0x000fe4000f8e02ff */
[----:B------:R-:W-:Y:S02]  /*1500*/  UIMAD UR8, UR13, UR21, URZ ;  /* 0x000000150d0872a4 */ /* 0x000fe4000f8e02ff */
[----:B------:R-:W-:Y:S02]  /*1510*/  UISETP.GE.AND UP0, UPT, UR4, UR5, UPT ;  /* 0x000000050400728c */ /* 0x000fe4000bf06270 */
[----:B------:R-:W-:Y:S02]  /*1520*/  UIMAD.WIDE.U32 UR6, UR4, UR14, URZ ;  /* 0x0000000e040672a5 */ /* 0x000fe4000f8e00ff */
[----:B------:R-:W-:-:S02]  /*1530*/  UISETP.GE.OR UP0, UPT, UR12, UR8, UP0 ;  /* 0x000000080c00728c */ /* 0x000fc40008706670 */
[----:B------:R-:W-:-:S03]  /*1540*/  UIMAD.WIDE.U32 UR8, UR12, UR14, URZ ;  /* 0x0000000e0c0872a5 */ /* 0x000fc6000f8e00ff */
[----:B------:R-:W-:Y:S01]  /*1550*/  UMOV UR6, UR7 ;  /* 0x0000000700067c82 */ /* 0x000fe20008000000 */
[----:B------:R-:W-:Y:S02]  /*1560*/  UIADD3 UR7, UPT, UPT, -UR4, URZ, URZ ;  /* 0x000000ff04077290 */ /* 0x000fe4000fffe1ff */
[----:B------:R-:W-:Y:S02]  /*1570*/  USHF.R.U32.HI UR6, URZ, UR15, UR6 ;  /* 0x0000000fff067299 */ /* 0x000fe40008011606 */
[----:B------:R-:W-:Y:S02]  /*1580*/  UIMAD UR34, UR18, UR7, UR34 ;  /* 0x00000007122272a4 */ /* 0x000fe4000f8e0222 */
[----:B------:R-:W-:Y:S01]  /*1590*/  USEL UR6, UR4, UR6, !UP2 ;  /* 0x0000000604067287 */ /* 0x000fe2000d000000 */
[----:B------:R-:W-:Y:S02]  /*15a0*/  @!UP0 UMOV UR5, UR9 ;  /* 0x0000000900058c82 */ /* 0x000fe40008000000 */
[----:B------:R-:W-:-:S02]  /*15b0*/  @!UP0 USHF.R.U32.HI UR5, URZ, UR15, UR5 ;  /* 0x0000000fff058299 */ /* 0x000fc40008011605 */
[----:B------:R-:W-:Y:S02]  /*15c0*/  UIADD3 UR7, UPT, UPT, -UR6, URZ, URZ ;  /* 0x000000ff06077290 */ /* 0x000fe4000fffe1ff */
[----:B------:R-:W-:Y:S02]  /*15d0*/  @!UP0 USEL UR5, UR12, UR5, !UP2 ;  /* 0x000000050c058287 */ /* 0x000fe4000d000000 */
[----:B------:R-:W-:Y:S02]  /*15e0*/  UIMAD UR7, UR21, UR7, UR4 ;  /* 0x00000007150772a4 */ /* 0x000fe4000f8e0204 */
[----:B------:R-:W-:Y:S02]  /*15f0*/  @!UP0 UIADD3 UR6, UPT, UPT, UR6, -UR5, URZ ;  /* 0x8000000506068290 */ /* 0x000fe4000fffe0ff */
[----:B------:R-:W-:Y:S02]  /*1600*/  @!UP0 UIMAD UR7, UR7, UR13, UR5 ;  /* 0x0000000d070782a4 */ /* 0x000fe4000f8e0205 */
[----:B------:R-:W-:-:S04]  /*1610*/  @!UP0 UIMAD UR4, UR6, UR21, UR12 ;  /* 0x00000015060482a4 */ /* 0x000fc8000f8e020c */
[----:B------:R-:W-:Y:S01]  /*1620*/  UIMAD UR34, UR4, UR18, UR34 ;  /* 0x00000012042272a4 */ /* 0x000fe2000f8e0222 */
[----:B------:R-:W-:Y:S02]  /*1630*/  @!UP0 UMOV UR12, UR7 ;  /* 0x00000007000c8c82 */ /* 0x000fe40008000000 */
[----:B------:R-:W-:-:S12]  /*1640*/  UIMAD UR32, UR12, UR23, UR32 ;  /* 0x000000170c2072a4 */ /* 0x000fd8000f8e0220 */
.L_x_18:
[----:B------:R-:W-:Y:S02]  /*1650*/  UISETP.NE.AND UP2, UPT, UR26, 0x1, UPT ;  /* 0x000000011a00788c */ /* 0x000fe4000bf45270 */
[----:B------:R-:W-:Y:S02]  /*1660*/  UISETP.NE.AND UP0, UPT, UR20, 0x2, UPT ;  /* 0x000000021400788c */ /* 0x000fe4000bf05270 */
[----:B------:R-:W-:Y:S02]  /*1670*/  ULOP3.LUT UR28, UR28, 0x2000, URZ, 0xc0, !UPT ;  /* 0x000020001c1c7892 */ /* 0x000fe4000f8ec0ff */
[----:B------:R-:W-:-:S03]  /*1680*/  USHF.L.U32 UR24, UR27, UR24, URZ ;  /* 0x000000181b187299 */ /* 0x000fc600080006ff */
[----:B------:R-:W-:Y:S09]  /*1690*/  BRA.U UP2, `(.L_x_19) ;  /* 0x0000000102407547 */ /* 0x000ff2000b800000 */
[----:B------:R-:W2:Y:S01]  /*16a0*/  LDCU.128 UR8, c[0x0][0xb10] ;  /* 0x00016200ff0877ac */ /* 0x000ea20008000c00 */
[----:B------:R-:W3:Y:S01]  /*16b0*/  LDCU UR12, c[0x0][0xb0c] ;  /* 0x00016180ff0c77ac */ /* 0x000ee20008000800 */
[----:B------:R-:W4:Y:S01]  /*16c0*/  LDCU UR13, c[0x0][0xb20] ;  /* 0x00016400ff0d77ac */ /* 0x000f220008000800 */
[----:B--2---:R-:W-:Y:S02]  /*16d0*/  UIMAD.WIDE.U32 UR4, UR32, UR8, URZ ;  /* 0x00000008200472a5 */ /* 0x004fe4000f8e00ff */
[----:B------:R-:W-:Y:S02]  /*16e0*/  UIMAD.WIDE.U32 UR6, UR34, UR11, URZ ;  /* 0x0000000b220672a5 */ /* 0x000fe4000f8e00ff */
[----:B---3--:R-:W-:Y:S02]  /*16f0*/  UISETP.NE.AND UP2, UPT, UR12, 0x1, UPT ;  /* 0x000000010c00788c */ /* 0x008fe4000bf45270 */
[----:B------:R-:W-:-:S03]  /*1700*/  USHF.R.U32.HI UR5, URZ, UR9, UR5 ;  /* 0x00000009ff057299 */ /* 0x000fc60008011605 */
[----:B------:R-:W-:Y:S01]  /*1710*/  UMOV UR4, UR7 ;  /* 0x0000000700047c82 */ /* 0x000fe20008000000 */
[----:B------:R-:W-:Y:S02]  /*1720*/  USEL UR5, UR32, UR5, !UP2 ;  /* 0x0000000520057287 */ /* 0x000fe4000d000000 */
[----:B------:R-:W-:Y:S02]  /*1730*/  UISETP.NE.AND UP2, UPT, UR10, 0x1, UPT ;  /* 0x000000010a00788c */ /* 0x000fe4000bf45270 */
[----:B----4-:R-:W-:-:S04]  /*1740*/  USHF.R.U32.HI UR4, URZ, UR13, UR4 ;  /* 0x0000000dff047299 */ /* 0x010fc80008011604 */
[----:B------:R-:W-:-:S04]  /*1750*/  USEL UR4, UR34, UR4, !UP2 ;  /* 0x0000000422047287 */ /* 0x000fc8000d000000 */
[----:B------:R-:W-:Y:S02]  /*1760*/  UIADD3 UR6, UPT, UPT, -UR4, UR5, URZ ;  /* 0x0000000504067290 */ /* 0x000fe4000fffe1ff */
[----:B------:R-:W-:Y:S02]  /*1770*/  UIADD3 UR4, UPT, UPT, UR4, -UR5, URZ ;  /* 0x8000000504047290 */ /* 0x000fe4000fffe0ff */
[----:B------:R-:W-:Y:S02]  /*1780*/  UIMAD UR34, UR6, UR10, UR34 ;  /* 0x0000000a062272a4 */ /* 0x000fe4000f8e0222 */
[----:B------:R-:W-:-:S12]  /*1790*/  UIMAD UR32, UR4, UR12, UR32 ;  /* 0x0000000c042072a4 */ /* 0x000fd8000f8e0220 */
.L_x_19:
[----:B------:R-:W-:Y:S05]  /*17a0*/  BRA.U !UP6, `(.L_x_20) ;  /* 0x000000010e0c7547 */ /* 0x000fea000b800000 */
[----:B------:R-:W-:Y:S01]  /*17b0*/  UCGABAR_WAIT ;  /* 0x0000000000007dc7 */ /* 0x000fe20008000000 */
[----:B------:R-:W-:Y:S01]  /*17c0*/  CCTL.IVALL ;  /* 0x00000000ff00798f */ /* 0x000fe20002000000 */
[----:B------:R-:W-:Y:S05]  /*17d0*/  BRA `(.L_x_21) ;  /* 0x0000000000047947 */ /* 0x000fea0003800000 */
.L_x_20:
[----:B------:R-:W-:Y:S06]  /*17e0*/  BAR.SYNC.DEFER_BLOCKING 0x0 ;  /* 0x0000000000007b1d */ /* 0x000fec0000010000 */
.L_x_21:
[----:B------:R-:W-:Y:S05]  /*17f0*/  BRA.U UP0, `(.L_x_22) ;  /* 0x0000001500687547 */ /* 0x000fea000b800000 */
[----:B------:R-:W2:Y:S01]  /*1800*/  LDCU UR6, c[0x0][0x38c] ;  /* 0x00007180ff0677ac */ /* 0x000ea20008000800 */
[----:B------:R-:W-:Y:S01]  /*1810*/  PLOP3.LUT P1, PT, PT, PT, UP4, 0x80, 0x8 ;  /* 0x000000000008781c */ /* 0x000fe20003f2f048 */
[----:B------:R-:W-:Y:S01]  /*1820*/  IMAD.MOV.U32 R12, RZ, RZ, 0x1 ;  /* 0x00000001ff0c7424 */ /* 0x000fe200078e00ff */
[----:B------:R-:W-:Y:S01]  /*1830*/  ISETP.NE.AND P2, PT, R0, RZ, P3 ;  /* 0x000000ff0000720c */ /* 0x000fe20001f45270 */
[----:B------:R-:W-:Y:S01]  /*1840*/  USHF.L.U32 UR7, UR22, 0x7, URZ ;  /* 0x0000000716077899 */ /* 0x000fe200080006ff */
[----:B------:R-:W-:Y:S01]  /*1850*/  PLOP3.LUT P1, PT, P1, PT, PT, 0x8, 0x80 ;  /* 0x000000000080781c */ /* 0x000fe20000f2e170 */
[----:B------:R-:W-:Y:S01]  /*1860*/  UMOV UR13, 0x400 ;  /* 0x00000400000d7882 */ /* 0x000fe20000000000 */
[----:B------:R-:W-:Y:S01]  /*1870*/  UISETP.NE.AND UP1, UPT, UR20, URZ, UPT ;  /* 0x000000ff1400728c */ /* 0x000fe2000bf25270 */
[----:B------:R-:W-:Y:S01]  /*1880*/  CS2R R10, SRZ ;  /* 0x00000000000a7805 */ /* 0x000fe2000001ff00 */
[----:B------:R-:W-:Y:S01]  /*1890*/  ULEA UR13, UR58, UR13, 0x18 ;  /* 0x0000000d3a0d7291 */ /* 0x000fe2000f8ec0ff */
[----:B------:R-:W-:Y:S01]  /*18a0*/  IMAD.MOV.U32 R9, RZ, RZ, RZ ;  /* 0x000000ffff097224 */ /* 0x000fe200078e00ff */
[----:B------:R-:W3:Y:S01]  /*18b0*/  LDCU UR39, c[0x0][0x370] ;  /* 0x00006e00ff2777ac */ /* 0x000ee20008000800 */
[----:B------:R-:W-:Y:S01]  /*18c0*/  IMAD.MOV.U32 R8, RZ, RZ, 0x1 ;  /* 0x00000001ff087424 */ /* 0x000fe200078e00ff */
[----:B------:R-:W4:Y:S01]  /*18d0*/  LDCU.64 UR26, c[0x0][0x348] ;  /* 0x00006900ff1a77ac */ /* 0x000f220008000a00 */
[----:B--2---:R-:W-:-:S02]  /*18e0*/  UIADD3 UR5, UPT, UPT, UR6, 0x7f, URZ ;  /* 0x0000007f06057890 */ /* 0x004fc4000fffe0ff */
[----:B------:R-:W-:Y:S02]  /*18f0*/  UIADD3 UR46, UPT, UPT, UR6, 0xfe, URZ ;  /* 0x000000fe062e7890 */ /* 0x000fe4000fffe0ff */
[----:B------:R-:W-:Y:S02]  /*1900*/  USHF.R.S32.HI UR4, URZ, 0x1f, UR5 ;  /* 0x0000001fff047899 */ /* 0x000fe40008011405 */
[----:B------:R-:W-:Y:S02]  /*1910*/  USHF.L.U32 UR47, UR22, 0x6, URZ ;  /* 0x00000006162f7899 */ /* 0x000fe400080006ff */
[----:B------:R-:W-:Y:S02]  /*1920*/  ULEA.HI UR4, UR4, UR5, URZ, 0x7 ;  /* 0x0000000504047291 */ /* 0x000fe4000f8f38ff */
[----:B------:R-:W-:Y:S02]  /*1930*/  UIADD3 UR5, UPT, UPT, UR6, -0x1, URZ ;  /* 0xffffffff06057890 */ /* 0x000fe4000fffe0ff */
[----:B------:R-:W-:-:S02]  /*1940*/  USHF.R.S32.HI UR41, URZ, 0x7, UR4 ;  /* 0x00000007ff297899 */ /* 0x000fc40008011404 */
[----:B------:R-:W-:Y:S02]  /*1950*/  UISETP.GE.U32.AND UP2, UPT, UR5, -0xff, UPT ;  /* 0xffffff010500788c */ /* 0x000fe4000bf46070 */
[----:B------:R-:W-:Y:S02]  /*1960*/  UISETP.LT.U32.AND UP0, UPT, UR41, 0x8, UPT ;  /* 0x000000082900788c */ /* 0x000fe4000bf01070 */
[----:B------:R-:W-:Y:S02]  /*1970*/  ULOP3.LUT UR5, UR7, 0x80, URZ, 0xc0, !UPT ;  /* 0x0000008007057892 */ /* 0x000fe4000f8ec0ff */
[----:B------:R-:W-:Y:S01]  /*1980*/  USEL UR40, UR41, 0x8, UP0 ;  /* 0x0000000829287887 */ /* 0x000fe20008000000 */
[----:B------:R-:W2:Y:S03]  /*1990*/  LDCU UR38, c[0x0][0x374] ;  /* 0x00006e80ff2677ac */ /* 0x000ea60008000800 */
[----:B------:R-:W-:-:S02]  /*19a0*/  UIADD3 UR4, UPT, UPT, UR40, -0x1, URZ ;  /* 0xffffffff28047890 */ /* 0x000fc4000fffe0ff */
[----:B------:R-:W-:Y:S02]  /*19b0*/  @UP2 UIADD3 UR4, UPT, UPT, UR40, URZ, URZ ;  /* 0x000000ff28042290 */ /* 0x000fe4000fffe0ff */
[----:B------:R-:W-:Y:S02]  /*19c0*/  USEL UR21, UR56, 0x2, UP1 ;  /* 0x0000000238157887 */ /* 0x000fe40008800000 */
[----:B------:R-:W-:Y:S02]  /*19d0*/  UIADD3 UR30, UPT, UPT, UR13, 0x16300, UR28 ;  /* 0x000163000d1e7890 */ /* 0x000fe4000fffe01c */
[----:B------:R-:W-:Y:S02]  /*19e0*/  ULEA.HI UR43, UR28, UR5, URZ, 0x19 ;  /* 0x000000051c2b7291 */ /* 0x000fe4000f8fc8ff */
[----:B------:R-:W-:Y:S02]  /*19f0*/  UIADD3 UR44, UPT, UPT, UR41, -UR40, URZ ;  /* 0x80000028292c7290 */ /* 0x000fe4000fffe0ff */
[----:B------:R-:W-:-:S02]  /*1a00*/  UIADD3 UR29, UPT, UPT, UR4, 0x1, URZ ;  /* 0x00000001041d7890 */ /* 0x000fc4000fffe0ff */
[----:B------:R-:W-:Y:S01]  /*1a10*/  UIADD3 UR42, UPT, UPT, -UR4, URZ, URZ ;  /* 0x000000ff042a7290 */ /* 0x000fe2000fffe1ff */
[----:B--234-:R-:W-:-:S11]  /*1a20*/  UMOV UR6, URZ ;  /* 0x000000ff00067c82 */ /* 0x01cfd60008000000 */
.L_x_42:
[----:B------:R-:W-:-:S09]  /*1a30*/  UISETP.NE.AND UP0, UPT, UR58, URZ, UPT ;  /* 0x000000ff3a00728c */ /* 0x000fd2000bf05270 */
[----:B-1----:R-:W-:Y:S05]  /*1a40*/  BRA.U UP0, `(.L_x_23) ;  /* 0x0000000100287547 */ /* 0x002fea000b800000 */
[----:B------:R-:W-:Y:S02]  /*1a50*/  LEA R0, R9, UR13, 0x3 ;  /* 0x0000000d09007c11 */ /* 0x000fe4000f8e18ff */
[----:B------:R-:W-:-:S04]  /*1a60*/  SHF.L.U32 R3, R8, 0x1f, RZ ;  /* 0x0000001f08037819 */ /* 0x000fc800000006ff */
[----:B------:R-:W2:Y:S02]  /*1a70*/  SYNCS.PHASECHK.TRANS64.TRYWAIT P0, [R0+URZ+0x140], R3 ;  /* 0x00014003000075a7 */ /* 0x000ea400080011ff */
[----:B--2---:R-:W-:Y:S05]  /*1a80*/  @!P0 BRA `(.L_x_24) ;  /* 0x0000008400e48947 */ /* 0x004fea0003800000 */
.L_x_147:
[----:B------:R3:W-:Y:S01]  /*1a90*/  SYNCS.ARRIVE.TRANS64.A1T0 RZ, [R0+URZ+0x130], RZ ;  /* 0x000130ff00ff79a7 */ /* 0x0007e200081000ff */
[----:B------:R-:W-:-:S05]  /*1aa0*/  VIADD R9, R9, 0x1 ;  /* 0x0000000109097836 */ /* 0x000fca0000000000 */
[----:B------:R-:W-:-:S04]  /*1ab0*/  ISETP.NE.AND P0, PT, R9, 0x2, PT ;  /* 0x000000020900780c */ /* 0x000fc80003f05270 */
[----:B--2---:R-:W-:Y:S02]  /*1ac0*/  SEL R3, RZ, 0x1, P0 ;  /* 0x00000001ff037807 */ /* 0x004fe40000000000 */
[----:B------:R-:W-:Y:S02]  /*1ad0*/  SEL R9, R9, RZ, P0 ;  /* 0x000000ff09097207 */ /* 0x000fe40000000000 */
[----:B------:R-:W-:-:S07]  /*1ae0*/  LOP3.LUT R8, R8, R3, RZ, 0x3c, !PT ;  /* 0x0000000308087212 */ /* 0x000fce00078e3cff */
.L_x_23:
[----:B------:R-:W-:Y:S01]  /*1af0*/  ULEA UR4, UR6, UR13, 0x3 ;  /* 0x0000000d06047291 */ /* 0x000fe2000f8e18ff */
[----:B---3--:R-:W-:Y:S01]  /*1b00*/  SHF.L.U32 R0, R12, 0x1f, RZ ;  /* 0x0000001f0c007819 */ /* 0x008fe200000006ff */
[----:B------:R-:W-:Y:S02]  /*1b10*/  UISETP.GE.U32.AND UP0, UPT, UR46, 0xff, UPT ;  /* 0x000000ff2e00788c */ /* 0x000fe4000bf06070 */
[----:B------:R-:W-:Y:S01]  /*1b20*/  ULEA UR19, UR34, UR43, 0x8 ;  /* 0x0000002b22137291 */ /* 0x000fe2000f8e40ff */
[----:B------:R-:W-:-:S04]  /*1b30*/  UMOV UR7, URZ ;  /* 0x000000ff00077c82 */ /* 0x000fc80008000000 */
[----:B------:R2:W3:Y:S01]  /*1b40*/  SYNCS.PHASECHK.TRANS64.TRYWAIT P0, [UR4+0x40], R0 ;  /* 0x00004000ff0075a7 */ /* 0x0004e20008001104 */
[----:B------:R-:W-:-:S04]  /*1b50*/  ULEA.HI UR4, UR32, UR32, URZ, 0x1 ;  /* 0x0000002020047291 */ /* 0x000fc8000f8f08ff */
[----:B------:R-:W-:-:S04]  /*1b60*/  USHF.L.U32 UR4, UR4, 0x6, URZ ;  /* 0x0000000604047899 */ /* 0x000fc800080006ff */
[----:B------:R-:W-:-:S04]  /*1b70*/  ULOP3.LUT UR35, UR4, 0xffffff80, URZ, 0xc0, !UPT ;  /* 0xffffff8004237892 */ /* 0x000fc8000f8ec0ff */
[----:B------:R-:W-:Y:S01]  /*1b80*/  ULOP3.LUT UR35, UR35, 0x40, UR47, 0xf8, !UPT ;  /* 0x0000004023237892 */ /* 0x000fe2000f8ef82f */
[----:B------:R-:W-:Y:S11]  /*1b90*/  BRA.U !UP0, `(.L_x_25) ;  /* 0x0000000108c47547 */ /* 0x000ff6000b800000 */
[----:B------:R-:W-:Y:S01]  /*1ba0*/  UMOV UR10, UR42 ;  /* 0x0000002a000a7c82 */ /* 0x000fe20008000000 */
[----:B------:R-:W-:Y:S01]  /*1bb0*/  UMOV UR4, UR6 ;  /* 0x0000000600047c82 */ /* 0x000fe20008000000 */
[----:B------:R-:W-:-:S05]  /*1bc0*/  UMOV UR34, URZ ;  /* 0x000000ff00227c82 */ /* 0x000fca0008000000 */
.L_x_31:
[----:B------:R-:W-:Y:S01]  /*1bd0*/  ULEA UR33, UR4, UR13, 0x3 ;  /* 0x0000000d04217291 */ /* 0x000fe2000f8e18ff */
[----:B------:R-:W-:Y:S01]  /*1be0*/  @P3 MOV R2, 0xc000 ;  /* 0x0000c00000023802 */ /* 0x000fe20000000f00 */
[----:B-1-34-:R-:W-:Y:S10]  /*1bf0*/  @P0 BRA `(.L_x_26) ;  /* 0x00000000000c0947 */ /* 0x01aff40003800000 */
[----:B------:R-:W-:-:S04]  /*1c00*/  SHF.L.U32 R3, R12, 0x1f, RZ ;  /* 0x0000001f0c037819 */ /* 0x000fc800000006ff */
[----:B------:R-:W3:Y:S02]  /*1c10*/  SYNCS.PHASECHK.TRANS64.TRYWAIT P0, [UR33+0x40], R3 ;  /* 0x00004003ff0075a7 */ /* 0x000ee40008001121 */
[----:B---3--:R-:W-:Y:S05]  /*1c20*/  @!P0 BRA `(.L_x_27) ;  /* 0x0000008400908947 */ /* 0x008fea0003800000 */
.L_x_26:
[----:B------:R3:W-:Y:S01]  /*1c30*/  @P3 SYNCS.ARRIVE.TRANS64 RZ, [UR33], R2 ;  /* 0x00000002ffff39a7 */ /* 0x0007e20008000021 */
[----:B------:R-:W-:Y:S02]  /*1c40*/  ULOP3.LUT UR5, UR21, 0x2, URZ, 0xfc, !UPT ;  /* 0x0000000215057892 */ /* 0x000fe4000f8efcff */
[----:B------:R-:W-:Y:S02]  /*1c50*/  UIADD3 UR10, UPT, UPT, UR10, 0x1, URZ ;  /* 0x000000010a0a7890 */ /* 0x000fe4000fffe0ff */
[----:B------:R-:W-:Y:S02]  /*1c60*/  UISETP.NE.AND UP0, UPT, UR5, 0x2, UPT ;  /* 0x000000020500788c */ /* 0x000fe4000bf05270 */
[----:B------:R-:W-:-:S07]  /*1c70*/  UISETP.NE.AND UP2, UPT, UR10, 0x1, UPT ;  /* 0x000000010a00788c */ /* 0x000fce000bf45270 */
[----:B------:R-:W-:Y:S05]  /*1c80*/  BRA.U UP0, `(.L_x_28) ;  /* 0x0000000100047547 */ /* 0x000fea000b800000 */
[----:B-1----:R-:W-:Y:S05]  /*1c90*/  BPT.TRAP 0x1 ;  /* 0x000000040000795c */ /* 0x002fea0000300000 */
.L_x_28:
[----:B------:R-:W-:Y:S04]  /*1ca0*/  BSSY.RECONVERGENT B0, `(.L_x_29) ;  /* 0x0000003000007945 */ /* 0x000fe80003800200 */
[----:B------:R-:W-:Y:S05]  /*1cb0*/  @!P2 BRA `(.L_x_30) ;  /* 0x000000000004a947 */ /* 0x000fea0003800000 */
[----:B-1----:R-:W-:Y:S05]  /*1cc0*/  BPT.TRAP 0x1 ;  /* 0x000000040000795c */ /* 0x002fea0000300000 */
.L_x_30:
[----:B-1----:R-:W-:Y:S05]  /*1cd0*/  BSYNC.RECONVERGENT B0 ;  /* 0x0000000000007941 */ /* 0x002fea0003800200 */
.L_x_29:
[----:B------:R-:W-:Y:S02]  /*1ce0*/  UIADD3 UR5, UPT, UPT, UR4, 0x1, URZ ;  /* 0x0000000104057890 */ /* 0x000fe4000fffe0ff */
[----:B------:R-:W-:Y:S02]  /*1cf0*/  ULEA UR32, UR4, UR13, 0xd ;  /* 0x0000000d04207291 */ /* 0x000fe4000f8e68ff */
[----:B------:R-:W-:Y:S02]  /*1d00*/  UISETP.NE.AND UP0, UPT, UR5, 0x8, UPT ;  /* 0x000000080500788c */ /* 0x000fe4000bf05270 */
[----:B------:R-:W-:Y:S02]  /*1d10*/  UIADD3 UR8, UP1, UPT, UR26, 0x80, URZ ;  /* 0x000000801a087890 */ /* 0x000fe4000ff3e0ff */
[----:B------:R-:W-:Y:S02]  /*1d20*/  USEL UR7, URZ, 0x1, UP0 ;  /* 0x00000001ff077887 */ /* 0x000fe40008000000 */
[----:B------:R-:W-:-:S02]  /*1d30*/  USEL UR6, UR5, URZ, UP0 ;  /* 0x000000ff05067287 */ /* 0x000fc40008000000 */
[----:B------:R-:W-:Y:S02]  /*1d40*/  ULEA UR16, UR4, UR28, 0xe ;  /* 0x0000001c04107291 */ /* 0x000fe4000f8e70ff */
[----:B------:R-:W-:Y:S01]  /*1d50*/  ULEA UR5, UR6, UR13, 0x3 ;  /* 0x0000000d06057291 */ /* 0x000fe2000f8e18ff */
[----:B------:R-:W-:Y:S01]  /*1d60*/  LOP3.LUT R12, R12, UR7, RZ, 0x3c, !PT ;  /* 0x000000070c0c7c12 */ /* 0x000fe2000f8e3cff */
[----:B------:R-:W-:Y:S02]  /*1d70*/  UIADD3 UR4, UP0, UPT, UR26, 0x180, URZ ;  /* 0x000001801a047890 */ /* 0x000fe4000ff1e0ff */
[----:B------:R-:W-:Y:S01]  /*1d80*/  ULOP3.LUT UR33, UR33, 0xfefffff8, URZ, 0xc0, !UPT ;  /* 0xfefffff821217892 */ /* 0x000fe2000f8ec0ff */
[----:B--2---:R-:W-:Y:S01]  /*1d90*/  SHF.L.U32 R0, R12, 0x1f, RZ ;  /* 0x0000001f0c007819 */ /* 0x004fe200000006ff */
[----:B------:R-:W-:Y:S02]  /*1da0*/  UIADD3.X UR9, UPT, UPT, URZ, UR27, URZ, UP1, !UPT ;  /* 0x0000001bff097290 */ /* 0x000fe40008ffe4ff */
[----:B------:R-:W-:Y:S01]  /*1db0*/  UIADD3 UR32, UPT, UPT, UR32, 0x6300, URZ ;  /* 0x0000630020207890 */ /* 0x000fe2000fffe0ff */
[----:B------:R4:W1:Y:S01]  /*1dc0*/  SYNCS.PHASECHK.TRANS64.TRYWAIT P0, [UR5+0x40], R0 ;  /* 0x00004000ff0075a7 */ /* 0x0008620008001105 */
[----:B------:R-:W-:-:S02]  /*1dd0*/  UIADD3 UR16, UPT, UPT, UR13, 0x16300, UR16 ;  /* 0x000163000d107890 */ /* 0x000fc4000fffe010 */
[----:B------:R-:W-:Y:S02]  /*1de0*/  UIADD3.X UR5, UPT, UPT, URZ, UR27, URZ, UP0, !UPT ;  /* 0x0000001bff057290 */ /* 0x000fe400087fe4ff */
[----:B------:R-:W-:Y:S01]  /*1df0*/  UPRMT UR7, URZ, 0x5410, UR24 ;  /* 0x00005410ff077896 */ /* 0x000fe20008000018 */
[----:B------:R-:W-:Y:S01]  /*1e00*/  UMOV UR14, 0x0 ;  /* 0x00000000000e7882 */ /* 0x000fe20000000000 */
[----:B------:R-:W-:Y:S01]  /*1e10*/  UMOV UR15, 0x10000000 ;  /* 0x10000000000f7882 */ /* 0x000fe20000000000 */
[----:B------:R-:W-:Y:S01]  /*1e20*/  UMOV UR18, UR34 ;  /* 0x0000002200127c82 */ /* 0x000fe20008000000 */
[----:B------:R-:W-:Y:S01]  /*1e30*/  UMOV UR20, UR36 ;  /* 0x0000002400147c82 */ /* 0x000fe20008000000 */
[----:B------:R-:W-:Y:S01]  /*1e40*/  UMOV UR17, UR33 ;  /* 0x0000002100117c82 */ /* 0x000fe20008000000 */
[----:B------:R2:W-:Y:S03]  /*1e50*/  UTMALDG.3D.2CTA [UR32], [UR8], desc[UR14] ;  /* 0x00000e20080075b4 */ /* 0x0005e60008211000 */
[----:B------:R3:W-:Y:S01]  /*1e60*/  UTMALDG.3D.MULTICAST.2CTA [UR16], [UR4], UR7, desc[UR14] ;  /* 0x00000e10040073b4 */ /* 0x0007e20008211807 */
[----:B--2---:R-:W-:Y:S01]  /*1e70*/  UIADD3 UR34, UPT, UPT, UR34, 0x80, URZ ;  /* 0x0000008022227890 */ /* 0x004fe2000fffe0ff */
[----:B---3--:R-:W-:Y:S01]  /*1e80*/  UMOV UR7, UR29 ;  /* 0x0000001d00077c82 */ /* 0x008fe20008000000 */
[----:B------:R-:W-:Y:S01]  /*1e90*/  UMOV UR4, UR6 ;  /* 0x0000000600047c82 */ /* 0x000fe20008000000 */
[----:B------:R-:W-:Y:S09]  /*1ea0*/  BRA.U UP2, `(.L_x_31) ;  /* 0xfffffffd02487547 */ /* 0x000ff2000b83ffff */
.L_x_25:
[----:B------:R-:W-:Y:S01]  /*1eb0*/  ULEA UR4, UR6, UR13, 0x3 ;  /* 0x0000000d06047291 */ /* 0x000fe2000f8e18ff */
[----:B--2-4-:R-:W-:Y:S01]  /*1ec0*/  SHF.L.U32 R0, R12, 0x1f, RZ ;  /* 0x0000001f0c007819 */ /* 0x014fe200000006ff */
[----:B------:R-:W-:Y:S01]  /*1ed0*/  @!P1 SYNCS.ARRIVE.TRANS64.A1T0 RZ, [UR13+0xc8], RZ ;  /* 0x0000c8ffffff99a7 */ /* 0x000fe2000810000d */
[----:B------:R-:W-:-:S06]  /*1ee0*/  UISETP.GT.AND UP0, UPT, UR41, UR40, UPT ;  /* 0x000000282900728c */ /* 0x000fcc000bf04270 */
[----:B-1-3--:R1:W2:Y:S03]  /*1ef0*/  SYNCS.PHASECHK.TRANS64.TRYWAIT P0, [UR4+0x40], R0 ;  /* 0x00004000ff0075a7 */ /* 0x00a2a60008001104 */
[----:B------:R-:W-:Y:S05]  /*1f00*/  BRA.U !UP0, `(.L_x_32) ;  /* 0x0000000108c07547 */ /* 0x000fea000b800000 */
[----:B------:R-:W-:Y:S01]  /*1f10*/  UIADD3 UR25, UPT, UPT, UR44, UR7, URZ ;  /* 0x000000072c197290 */ /* 0x000fe2000fffe0ff */
[----:B------:R-:W-:-:S11]  /*1f20*/  UMOV UR4, UR6 ;  /* 0x0000000600047c82 */ /* 0x000fd60008000000 */
.L_x_38:
[----:B------:R-:W-:Y:S01]  /*1f30*/  ULEA UR9, UR4, UR13, 0x3 ;  /* 0x0000000d04097291 */ /* 0x000fe2000f8e18ff */
[----:B--2---:R-:W-:Y:S01]  /*1f40*/  @P3 MOV R2, 0xc000 ;  /* 0x0000c00000023802 */ /* 0x004fe20000000f00 */
[----:B--234-:R-:W-:Y:S10]  /*1f50*/  @P0 BRA `(.L_x_33) ;  /* 0x00000000000c0947 */ /* 0x01cff40003800000 */
[----:B------:R-:W-:-:S04]  /*1f60*/  SHF.L.U32 R3, R12, 0x1f, RZ ;  /* 0x0000001f0c037819 */ /* 0x000fc800000006ff */
[----:B------:R-:W2:Y:S02]  /*1f70*/  SYNCS.PHASECHK.TRANS64.TRYWAIT P0, [UR9+0x40], R3 ;  /* 0x00004003ff0075a7 */ /* 0x000ea40008001109 */
[----:B--2---:R-:W-:Y:S05]  /*1f80*/  @!P0 BRA `(.L_x_34) ;  /* 0x0000008000d08947 */ /* 0x004fea0003800000 */
.L_x_33:
[----:B------:R2:W-:Y:S01]  /*1f90*/  @P3 SYNCS.ARRIVE.TRANS64 RZ, [UR9], R2 ;  /* 0x00000002ffff39a7 */ /* 0x0005e20008000009 */
[----:B------:R-:W-:-:S04]  /*1fa0*/  ULOP3.LUT UR5, UR21, 0x2, URZ, 0xfc, !UPT ;  /* 0x0000000215057892 */ /* 0x000fc8000f8efcff */
[----:B------:R-:W-:-:S09]  /*1fb0*/  UISETP.NE.AND UP0, UPT, UR5, 0x2, UPT ;  /* 0x000000020500788c */ /* 0x000fd2000bf05270 */
[----:B------:R-:W-:Y:S05]  /*1fc0*/  BRA.U UP0, `(.L_x_35) ;  /* 0x0000000100047547 */ /* 0x000fea000b800000 */
[----:B------:R-:W-:Y:S05]  /*1fd0*/  BPT.TRAP 0x1 ;  /* 0x000000040000795c */ /* 0x000fea0000300000 */
.L_x_35:
[----:B------:R-:W-:Y:S04]  /*1fe0*/  BSSY.RECONVERGENT B0, `(.L_x_36) ;  /* 0x0000003000007945 */ /* 0x000fe80003800200 */
[----:B------:R-:W-:Y:S05]  /*1ff0*/  @!P2 BRA `(.L_x_37) ;  /* 0x000000000004a947 */ /* 0x000fea0003800000 */
[----:B------:R-:W-:Y:S05]  /*2000*/  BPT.TRAP 0x1 ;  /* 0x000000040000795c */ /* 0x000fea0000300000 */
.L_x_37:
[----:B------:R-:W-:Y:S05]  /*2010*/  BSYNC.RECONVERGENT B0 ;  /* 0x0000000000007941 */ /* 0x000fea0003800200 */
.L_x_36:
[----:B------:R-:W-:Y:S02]  /*2020*/  UIADD3 UR5, UPT, UPT, UR4, 0x1, URZ ;  /* 0x0000000104057890 */ /* 0x000fe4000fffe0ff */
[----:B------:R-:W-:Y:S02]  /*2030*/  USHF.L.U32 UR10, UR7, 0x7, URZ ;  /* 0x00000007070a7899 */ /* 0x000fe400080006ff */
[----:B------:R-:W-:Y:S02]  /*2040*/  UISETP.NE.AND UP0, UPT, UR5, 0x8, UPT ;  /* 0x000000080500788c */ /* 0x000fe4000bf05270 */
[----:B------:R-:W-:Y:S02]  /*2050*/  UIADD3 UR7, UPT, UPT, UR7, 0x1, URZ ;  /* 0x0000000107077890 */ /* 0x000fe4000fffe0ff */
[----:B------:R-:W-:Y:S02]  /*2060*/  USEL UR8, URZ, 0x1, UP0 ;  /* 0x00000001ff087887 */ /* 0x000fe40008000000 */
[----:B------:R-:W-:-:S02]  /*2070*/  USEL UR6, UR5, URZ, UP0 ;  /* 0x000000ff05067287 */ /* 0x000fc40008000000 */
[----:B------:R-:W-:Y:S02]  /*2080*/  UIADD3 UR22, UP0, UPT, UR26, 0x180, URZ ;  /* 0x000001801a167890 */ /* 0x000fe4000ff1e0ff */
[----:B------:R-:W-:Y:S01]  /*2090*/  LOP3.LUT R12, R12, UR8, RZ, 0x3c, !PT ;  /* 0x000000080c0c7c12 */ /* 0x000fe2000f8e3cff */
[----:B------:R-:W-:Y:S02]  /*20a0*/  ULEA UR8, UR4, UR13, 0xd ;  /* 0x0000000d04087291 */ /* 0x000fe4000f8e68ff */
[----:B------:R-:W-:Y:S01]  /*20b0*/  UIADD3 UR14, UP1, UPT, UR26, 0x80, URZ ;  /* 0x000000801a0e7890 */ /* 0x000fe2000ff3e0ff */
[----:B-1----:R-:W-:Y:S01]  /*20c0*/  SHF.L.U32 R0, R12, 0x1f, RZ ;  /* 0x0000001f0c007819 */ /* 0x002fe200000006ff */
[----:B------:R-:W-:Y:S02]  /*20d0*/  UIADD3.X UR23, UPT, UPT, URZ, UR27, URZ, UP0, !UPT ;  /* 0x0000001bff177290 */ /* 0x000fe400087fe4ff */
[----:B------:R-:W-:Y:S02]  /*20e0*/  UISETP.NE.AND UP0, UPT, UR7, UR25, UPT ;  /* 0x000000190700728c */ /* 0x000fe4000bf05270 */
[----:B------:R-:W-:-:S02]  /*20f0*/  ULEA UR5, UR6, UR13, 0x3 ;  /* 0x0000000d06057291 */ /* 0x000fc4000f8e18ff */
[----:B------:R-:W-:Y:S02]  /*2100*/  ULOP3.LUT UR9, UR9, 0xfefffff8, URZ, 0xc0, !UPT ;  /* 0xfefffff809097892 */ /* 0x000fe4000f8ec0ff */
[----:B------:R-:W-:Y:S02]  /*2110*/  ULEA UR16, UR4, UR30, 0xe ;  /* 0x0000001e04107291 */ /* 0x000fe4000f8e70ff */
[----:B------:R-:W-:Y:S02]  /*2120*/  UIADD3 UR8, UPT, UPT, UR8, 0x6300, URZ ;  /* 0x0000630008087890 */ /* 0x000fe4000fffe0ff */
[----:B------:R-:W-:Y:S01]  /*2130*/  UIADD3.X UR15, UPT, UPT, URZ, UR27, URZ, UP1, !UPT ;  /* 0x0000001bff0f7290 */ /* 0x000fe20008ffe4ff */
[----:B------:R3:W4:Y:S01]  /*2140*/  SYNCS.PHASECHK.TRANS64.TRYWAIT P0, [UR5+0x40], R0 ;  /* 0x00004000ff0075a7 */ /* 0x0007220008001105 */
[----:B------:R-:W-:Y:S01]  /*2150*/  UPRMT UR4, URZ, 0x5410, UR24 ;  /* 0x00005410ff047896 */ /* 0x000fe20008000018 */
[----:B------:R-:W-:Y:S01]  /*2160*/  UMOV UR32, 0x0 ;  /* 0x0000000000207882 */ /* 0x000fe20000000000 */
[----:B------:R-:W-:Y:S01]  /*2170*/  UMOV UR33, 0x10000000 ;  /* 0x1000000000217882 */ /* 0x000fe20000000000 */
[----:B------:R-:W-:Y:S01]  /*2180*/  UMOV UR11, UR35 ;  /* 0x00000023000b7c82 */ /* 0x000fe20008000000 */
[----:B------:R-:W-:Y:S01]  /*2190*/  UMOV UR12, UR36 ;  /* 0x00000024000c7c82 */ /* 0x000fe20008000000 */
[----:B------:R-:W-:Y:S01]  /*21a0*/  UMOV UR20, UR36 ;  /* 0x0000002400147c82 */ /* 0x000fe20008000000 */
[----:B------:R-:W-:Y:S01]  /*21b0*/  UMOV UR17, UR9 ;  /* 0x0000000900117c82 */ /* 0x000fe20008000000 */
[----:B------:R-:W-:Y:S01]  /*21c0*/  UMOV UR18, UR10 ;  /* 0x0000000a00127c82 */ /* 0x000fe20008000000 */
[----:B------:R-:W-:Y:S01]  /*21d0*/  UTMALDG.3D.2CTA [UR8], [UR14], desc[UR32] ;  /* 0x000020080e0075b4 */ /* 0x000fe20008211000 */
[----:B------:R1:W-:Y:S02]  /*21e0*/  UTMALDG.3D.MULTICAST.2CTA [UR16], [UR22], UR4, desc[UR32] ;  /* 0x00002010160073b4 */ /* 0x0003e40008211804 */
[----:B-1----:R-:W-:Y:S01]  /*21f0*/  UMOV UR4, UR6 ;  /* 0x0000000600047c82 */ /* 0x002fe20008000000 */
[----:B------:R-:W-:Y:S05]  /*2200*/  BRA.U UP0, `(.L_x_38) ;  /* 0xfffffffd00487547 */ /* 0x000fea000b83ffff */
.L_x_32:
[C---:B------:R-:W-:Y:S01]  /*2210*/  LEA R3, R11.reuse, UR13, 0x3 ;  /* 0x0000000d0b037c11 */ /* 0x040fe2000f8e18ff */
[----:B------:R-:W-:Y:S01]  /*2220*/  NOP ;  /* 0x0000000000007918 */ /* 0x000fe20000000000 */
[----:B-1-3--:R-:W-:Y:S02]  /*2230*/  SHF.L.U32 R0, R10, 0x1f, RZ ;  /* 0x0000001f0a007819 */ /* 0x00afe400000006ff */
[----:B------:R-:W-:Y:S02]  /*2240*/  LEA R5, R11, UR13, 0x4 ;  /* 0x0000000d0b057c11 */ /* 0x000fe4000f8e20ff */
[----:B--2-4-:R-:W1:Y:S02]  /*2250*/  SYNCS.PHASECHK.TRANS64.TRYWAIT P0, [R3+URZ+0xd0], R0 ;  /* 0x0000d000030075a7 */ /* 0x014e6400080011ff */
[----:B-1----:R-:W-:Y:S05]  /*2260*/  @!P0 BRA `(.L_x_39) ;  /* 0x0000008000308947 */ /* 0x002fea0003800000 */
.L_x_150:
[----:B------:R-:W2:Y:S01]  /*2270*/  LDS.128 R4, [R5+0x160] ;  /* 0x0001600005047984 */ /* 0x000ea20000000c00 */
[----:B------:R-:W-:Y:S01]  /*2280*/  UISETP.GE.AND UP0, UPT, UR45, 0x1, UPT ;  /* 0x000000012d00788c */ /* 0x000fe2000bf06270 */
[----:B------:R-:W-:Y:S01]  /*2290*/  @!PT LDS RZ, [RZ] ;  /* 0x00000000fffff984 */ /* 0x000fe20000000800 */
[----:B------:R-:W-:Y:S01]  /*22a0*/  @!PT LDS RZ, [RZ] ;  /* 0x00000000fffff984 */ /* 0x000fe20000000800 */
[----:B------:R-:W-:Y:S01]  /*22b0*/  @!PT LDS RZ, [RZ] ;  /* 0x00000000fffff984 */ /* 0x000fe20000000800 */
[----:B------:R-:W-:Y:S01]  /*22c0*/  @!PT LDS RZ, [RZ] ;  /* 0x00000000fffff984 */ /* 0x000fe20000000800 */
[----:B------:R3:W-:Y:S06]  /*22d0*/  MEMBAR.ALL.CTA ;  /* 0x0000000000007992 */ /* 0x0007ec0000008000 */
[----:B---3--:R-:W3:Y:S01]  /*22e0*/  FENCE.VIEW.ASYNC.S ;  /* 0x00000000000073c6 */ /* 0x008ee20000000000 */
[----:B--2---:R-:W-:-:S13]  /*22f0*/  LOP3.LUT P0, RZ, R6, 0x1, RZ, 0xc0, !PT ;  /* 0x0000000106ff7812 */ /* 0x004fda000780c0ff */
[----:B---3--:R-:W-:Y:S01]  /*2300*/  VOTEU.ANY UP1, P0 ;  /* 0x0000000000ff7886 */ /* 0x008fe20000020100 */
[----:B------:R-:W-:-:S13]  /*2310*/  PLOP3.LUT P0, PT, PT, PT, UP1, 0x80, 0x8 ;  /* 0x000000000008781c */ /* 0x000fda0003f0f018 */
[----:B-1----:R-:W-:Y:S02]  /*2320*/  @P0 LOP3.LUT R0, R5, 0xffff, RZ, 0xc0, !PT ;  /* 0x0000ffff05000812 */ /* 0x002fe400078ec0ff */
[----:B------:R-:W-:Y:S02]  /*2330*/  @P0 MOV R2, R4 ;  /* 0x0000000400020202 */ /* 0x000fe40000000f00 */
[----:B------:R-:W-:Y:S01]  /*2340*/  @P0 R2UR UR5, R0 ;  /* 0x00000000000502ca */ /* 0x000fe200000e0000 */
[----:B------:R-:W-:Y:S01]  /*2350*/  VIADD R0, R3, 0xe0 ;  /* 0x000000e003007836 */ /* 0x000fe20000000000 */
[----:B------:R-:W-:Y:S02]  /*2360*/  @P0 SHF.R.U32.HI R4, RZ, 0x10, R5 ;  /* 0x00000010ff040819 */ /* 0x000fe40000011605 */
[----:B------:R-:W-:Y:S02]  /*2370*/  @P0 R2UR UR7, R2 ;  /* 0x00000000020702ca */ /* 0x000fe400000e0000 */
[----:B------:R-:W-:-:S02]  /*2380*/  PRMT R0, RZ, 0x654, R0 ;  /* 0x00000654ff007816 */ /* 0x000fc40000000000 */
[----:B------:R-:W-:Y:S02]  /*2390*/  @P0 R2UR UR4, R4 ;  /* 0x00000000040402ca */ /* 0x000fe400000e0000 */
[----:B------:R1:W-:Y:S03]  /*23a0*/  SYNCS.ARRIVE.TRANS64.RED.A1T0 RZ, [R0+URZ], RZ ;  /* 0x000000ff00ff79a7 */ /* 0x0003e600081004ff */
[----:B------:R-:W-:-:S04]  /*23b0*/  @UP1 UMOV UR31, UR5 ;  /* 0x00000005001f1c82 */ /* 0x000fc80008000000 */
[----:B------:R-:W-:-:S04]  /*23c0*/  @UP1 UMOV UR37, UR7 ;  /* 0x0000000700251c82 */ /* 0x000fc80008000000 */
[----:B------:R-:W-:Y:S01]  /*23d0*/  @UP1 UMOV UR36, UR4 ;  /* 0x0000000400241c82 */ /* 0x000fe20008000000 */
[----:B------:R-:W-:Y:S05]  /*23e0*/  BRA.U !UP0, `(.L_x_40) ;  /* 0x0000000108d47547 */ /* 0x000fea000b800000 */
[----:B------:R-:W2:Y:S01]  /*23f0*/  LDCU.128 UR16, c[0x0][0xb10] ;  /* 0x00016200ff1077ac */ /* 0x000ea20008000c00 */
[----:B------:R-:W3:Y:S01]  /*2400*/  LDCU UR12, c[0x0][0xb20] ;  /* 0x00016400ff0c77ac */ /* 0x000ee20008000800 */
[----:B------:R-:W4:Y:S01]  /*2410*/  LDCU UR20, c[0x0][0xb0c] ;  /* 0x00016180ff1477ac */ /* 0x000f220008000800 */
[----:B------:R-:W1:Y:S01]  /*2420*/  LDCU.64 UR8, c[0x0][0xb28] ;  /* 0x00016500ff0877ac */ /* 0x000e620008000a00 */
[----:B------:R-:W-:Y:S02]  /*2430*/  UISETP.NE.AND UP3, UPT, UR45, 0x1, UPT ;  /* 0x000000012d00788c */ /* 0x000fe4000bf65270 */
[----:B--2---:R-:W-:Y:S02]  /*2440*/  UIMAD.WIDE.U32 UR10, UR38, UR19, URZ ;  /* 0x00000013260a72a5 */ /* 0x004fe4000f8e00ff */
[----:B------:R-:W-:Y:S02]  /*2450*/  UIMAD.WIDE.U32 UR4, UR39, UR16, URZ ;  /* 0x00000010270472a5 */ /* 0x000fe4000f8e00ff */
[----:B------:R-:W-:-:S02]  /*2460*/  UISETP.NE.AND UP0, UPT, UR18, 0x1, UPT ;  /* 0x000000011200788c */ /* 0x000fc4000bf05270 */
[----:B------:R-:W-:Y:S01]  /*2470*/  UIMAD.WIDE.U32 UR22, UR31, UR19, URZ ;  /* 0x000000131f1672a5 */ /* 0x000fe2000f8e00ff */
[----:B------:R-:W-:Y:S02]  /*2480*/  UMOV UR10, UR11 ;  /* 0x0000000b000a7c82 */ /* 0x000fe40008000000 */
[----:B------:R-:W-:Y:S01]  /*2490*/  UMOV UR4, UR5 ;  /* 0x0000000500047c82 */ /* 0x000fe20008000000 */
[----:B---3--:R-:W-:Y:S02]  /*24a0*/  USHF.R.U32.HI UR10, URZ, UR12, UR10 ;  /* 0x0000000cff0a7299 */ /* 0x008fe4000801160a */
[----:B----4-:R-:W-:Y:S02]  /*24b0*/  UISETP.NE.AND UP2, UPT, UR20, 0x1, UPT ;  /* 0x000000011400788c */ /* 0x010fe4000bf45270 */
[----:B------:R-:W-:Y:S02]  /*24c0*/  USHF.R.U32.HI UR4, URZ, UR17, UR4 ;  /* 0x00000011ff047299 */ /* 0x000fe40008011604 */
[----:B------:R-:W-:-:S02]  /*24d0*/  USEL UR5, UR38, UR10, !UP0 ;  /* 0x0000000a26057287 */ /* 0x000fc4000c000000 */
[----:B------:R-:W-:Y:S02]  /*24e0*/  USEL UR7, UR39, UR4, !UP2 ;  /* 0x0000000427077287 */ /* 0x000fe4000d000000 */
[----:B-1----:R-:W-:Y:S01]  /*24f0*/  UIMAD.WIDE.U32 UR10, UR5, UR8, URZ ;  /* 0x00000008050a72a5 */ /* 0x002fe2000f8e00ff */
[----:B------:R-:W-:Y:S01]  /*2500*/  UMOV UR4, UR23 ;  /* 0x0000001700047c82 */ /* 0x000fe20008000000 */
[----:B------:R-:W-:Y:S02]  /*2510*/  UIMAD.WIDE.U32 UR14, UR37, UR16, URZ ;  /* 0x00000010250e72a5 */ /* 0x000fe4000f8e00ff */
[----:B------:R-:W-:-:S03]  /*2520*/  UIMAD.WIDE.U32 UR22, UR7, UR8, URZ ;  /* 0x00000008071672a5 */ /* 0x000fc6000f8e00ff */
[----:B------:R-:W-:Y:S01]  /*2530*/  UMOV UR10, UR11 ;  /* 0x0000000b000a7c82 */ /* 0x000fe20008000000 */
[----:B------:R-:W-:Y:S02]  /*2540*/  USHF.R.U32.HI UR4, URZ, UR12, UR4 ;  /* 0x0000000cff047299 */ /* 0x000fe40008011604 */
[----:B------:R-:W-:Y:S01]  /*2550*/  @UP3 USHF.R.U32.HI UR5, URZ, UR9, UR10 ;  /* 0x00000009ff053299 */ /* 0x000fe2000801160a */
[----:B------:R-:W-:Y:S01]  /*2560*/  UMOV UR14, UR15 ;  /* 0x0000000f000e7c82 */ /* 0x000fe20008000000 */
[----:B------:R-:W-:Y:S01]  /*2570*/  UMOV UR22, UR23 ;  /* 0x0000001700167c82 */ /* 0x000fe20008000000 */
[----:B------:R-:W-:Y:S02]  /*2580*/  USHF.R.U32.HI UR17, URZ, UR17, UR14 ;  /* 0x00000011ff117299 */ /* 0x000fe4000801160e */
[----:B------:R-:W-:Y:S02]  /*2590*/  USEL UR4, UR31, UR4, !UP0 ;  /* 0x000000041f047287 */ /* 0x000fe4000c000000 */
[----:B------:R-:W-:-:S02]  /*25a0*/  @UP3 USHF.R.U32.HI UR7, URZ, UR9, UR22 ;  /* 0x00000009ff073299 */ /* 0x000fc40008011616 */
[----:B------:R-:W-:Y:S02]  /*25b0*/  UIMAD UR10, UR45, UR5, URZ ;  /* 0x000000052d0a72a4 */ /* 0x000fe4000f8e02ff */
[----:B------:R-:W-:Y:S02]  /*25c0*/  USEL UR5, UR37, UR17, !UP2 ;  /* 0x0000001125057287 */ /* 0x000fe4000d000000 */
[----:B------:R-:W-:Y:S02]  /*25d0*/  UIMAD UR12, UR45, UR7, URZ ;  /* 0x000000072d0c72a4 */ /* 0x000fe4000f8e02ff */
[----:B------:R-:W-:Y:S02]  /*25e0*/  UISETP.GE.AND UP0, UPT, UR4, UR10, UPT ;  /* 0x0000000a0400728c */ /* 0x000fe4000bf06270 */
[----:B------:R-:W-:Y:S02]  /*25f0*/  UIMAD.WIDE.U32 UR10, UR4, UR8, URZ ;  /* 0x00000008040a72a5 */ /* 0x000fe4000f8e00ff */
[----:B------:R-:W-:-:S02]  /*2600*/  UISETP.GE.OR UP0, UPT, UR5, UR12, UP0 ;  /* 0x0000000c0500728c */ /* 0x000fc40008706670 */
[----:B------:R-:W-:Y:S02]  /*2610*/  UIMAD.WIDE.U32 UR14, UR5, UR8, URZ ;  /* 0x00000008050e72a5 */ /* 0x000fe4000f8e00ff */
[----:B------:R-:W-:Y:S01]  /*2620*/  UIADD3 UR12, UPT, UPT, -UR5, URZ, URZ ;  /* 0x000000ff050c7290 */ /* 0x000fe2000fffe1ff */
[----:B------:R-:W-:Y:S01]  /*2630*/  UMOV UR10, UR11 ;  /* 0x0000000b000a7c82 */ /* 0x000fe20008000000 */
[----:B------:R-:W-:Y:S02]  /*2640*/  UIADD3 UR11, UPT, UPT, -UR4, URZ, URZ ;  /* 0x000000ff040b7290 */ /* 0x000fe4000fffe1ff */
[----:B------:R-:W-:-:S03]  /*2650*/  USHF.R.U32.HI UR10, URZ, UR9, UR10 ;  /* 0x00000009ff0a7299 */ /* 0x000fc6000801160a */
[----:B------:R-:W-:Y:S01]  /*2660*/  @!UP0 UMOV UR8, UR15 ;  /* 0x0000000f00088c82 */ /* 0x000fe20008000000 */
[----:B------:R-:W-:Y:S02]  /*2670*/  UIMAD UR11, UR18, UR11, UR31 ;  /* 0x0000000b120b72a4 */ /* 0x000fe4000f8e021f */
[----:B------:R-:W-:Y:S02]  /*2680*/  USEL UR10, UR4, UR10, !UP3 ;  /* 0x0000000a040a7287 */ /* 0x000fe4000d800000 */
[----:B------:R-:W-:Y:S02]  /*2690*/  @!UP0 USHF.R.U32.HI UR8, URZ, UR9, UR8 ;  /* 0x00000009ff088299 */ /* 0x000fe40008011608 */
[----:B------:R-:W-:Y:S02]  /*26a0*/  UIADD3 UR9, UPT, UPT, -UR10, URZ, URZ ;  /* 0x000000ff0a097290 */ /* 0x000fe4000fffe1ff */
[----:B------:R-:W-:Y:S02]  /*26b0*/  @!UP0 USEL UR8, UR5, UR8, !UP3 ;  /* 0x0000000805088287 */ /* 0x000fe4000d800000 */
[----:B------:R-:W-:-:S02]  /*26c0*/  UIMAD UR9, UR45, UR9, UR4 ;  /* 0x000000092d0972a4 */ /* 0x000fc4000f8e0204 */
[----:B------:R-:W-:Y:S02]  /*26d0*/  @!UP0 UIADD3 UR10, UPT, UPT, UR10, -UR8, URZ ;  /* 0x800000080a0a8290 */ /* 0x000fe4000fffe0ff */
[----:B------:R-:W-:Y:S02]  /*26e0*/  @!UP0 UIMAD UR8, UR9, UR7, UR8 ;  /* 0x00000007090882a4 */ /* 0x000fe4000f8e0208 */
[----:B------:R-:W-:Y:S02]  /*26f0*/  @!UP0 UIMAD UR4, UR45, UR10, UR5 ;  /* 0x0000000a2d0482a4 */ /* 0x000fe4000f8e0205 */
[----:B------:R-:W-:Y:S02]  /*2700*/  UIMAD UR7, UR20, UR12, UR37 ;  /* 0x0000000c140772a4 */ /* 0x000fe4000f8e0225 */
[----:B------:R-:W-:Y:S01]  /*2710*/  UIMAD UR31, UR4, UR18, UR11 ;  /* 0x00000012041f72a4 */ /* 0x000fe2000f8e020b */
[----:B------:R-:W-:Y:S02]  /*2720*/  @!UP0 UMOV UR5, UR8 ;  /* 0x0000000800058c82 */ /* 0x000fe40008000000 */
[----:B------:R-:W-:-:S12]  /*2730*/  UIMAD UR37, UR5, UR20, UR7 ;  /* 0x00000014052572a4 */ /* 0x000fd8000f8e0207 */
.L_x_40:
[----:B------:R-:W2:Y:S02]  /*2740*/  LDCU UR4, c[0x0][0xb30] ;  /* 0x00016600ff0477ac */ /* 0x000ea40008000800 */
[----:B--2---:R-:W-:-:S09]  /*2750*/  UISETP.NE.AND UP0, UPT, UR4, 0x1, UPT ;  /* 0x000000010400788c */ /* 0x004fd2000bf05270 */
[----:B------:R-:W-:Y:S05]  /*2760*/  BRA.U UP0, `(.L_x_41) ;  /* 0x0000000100447547 */ /* 0x000fea000b800000 */
[----:B------:R-:W2:Y:S01]  /*2770*/  LDCU.128 UR16, c[0x0][0xb10] ;  /* 0x00016200ff1077ac */ /* 0x000ea20008000c00 */
[----:B------:R-:W3:Y:S01]  /*2780*/  LDCU UR10, c[0x0][0xb0c] ;  /* 0x00016180ff0a77ac */ /* 0x000ee20008000800 */
[----:B------:R-:W4:Y:S01]  /*2790*/  LDCU UR7, c[0x0][0xb20] ;  /* 0x00016400ff0777ac */ /* 0x000f220008000800 */
[----:B--2---:R-:W-:Y:S02]  /*27a0*/  UIMAD.WIDE.U32 UR8, UR37, UR16, URZ ;  /* 0x00000010250872a5 */ /* 0x004fe4000f8e00ff */
[----:B------:R-:W-:Y:S02]  /*27b0*/  UIMAD.WIDE.U32 UR4, UR31, UR19, URZ ;  /* 0x000000131f0472a5 */ /* 0x000fe4000f8e00ff */
[----:B---3--:R-:W-:Y:S02]  /*27c0*/  UISETP.NE.AND UP2, UPT, UR10, 0x1, UPT ;  /* 0x000000010a00788c */ /* 0x008fe4000bf45270 */
[----:B------:R-:W-:Y:S01]  /*27d0*/  UISETP.NE.AND UP0, UPT, UR18, 0x1, UPT ;  /* 0x000000011200788c */ /* 0x000fe2000bf05270 */
[----:B------:R-:W-:-:S02]  /*27e0*/  UMOV UR8, UR9 ;  /* 0x0000000900087c82 */ /* 0x000fc40008000000 */
[----:B------:R-:W-:Y:S01]  /*27f0*/  UMOV UR4, UR5 ;  /* 0x0000000500047c82 */ /* 0x000fe20008000000 */
[----:B------:R-:W-:Y:S02]  /*2800*/  USHF.R.U32.HI UR17, URZ, UR17, UR8 ;  /* 0x00000011ff117299 */ /* 0x000fe40008011608 */
[----:B----4-:R-:W-:Y:S02]  /*2810*/  USHF.R.U32.HI UR4, URZ, UR7, UR4 ;  /* 0x00000007ff047299 */ /* 0x010fe40008011604 */
[----:B------:R-:W-:Y:S02]  /*2820*/  USEL UR5, UR37, UR17, !UP2 ;  /* 0x0000001125057287 */ /* 0x000fe4000d000000 */
[----:B------:R-:W-:-:S04]  /*2830*/  USEL UR4, UR31, UR4, !UP0 ;  /* 0x000000041f047287 */ /* 0x000fc8000c000000 */
[----:B------:R-:W-:Y:S02]  /*2840*/  UIADD3 UR7, UPT, UPT, UR5, -UR4, URZ ;  /* 0x8000000405077290 */ /* 0x000fe4000fffe0ff */
[----:B------:R-:W-:Y:S02]  /*2850*/  UIADD3 UR4, UPT, UPT, -UR5, UR4, URZ ;  /* 0x0000000405047290 */ /* 0x000fe4000fffe1ff */
[----:B------:R-:W-:Y:S02]  /*2860*/  UIMAD UR31, UR7, UR18, UR31 ;  /* 0x00000012071f72a4 */ /* 0x000fe4000f8e021f */
[----:B------:R-:W-:-:S12]  /*2870*/  UIMAD UR37, UR4, UR10, UR37 ;  /* 0x0000000a042572a4 */ /* 0x000fd8000f8e0225 */
.L_x_41:
[----:B------:R-:W-:Y:S01]  /*2880*/  VIADD R11, R11, 0x1 ;  /* 0x000000010b0b7836 */ /* 0x000fe20000000000 */
[----:B------:R-:W-:Y:S01]  /*2890*/  R2UR UR4, R88 ;  /* 0x00000000580472ca */ /* 0x000fe200000e0000 */
[----:B------:R-:W-:Y:S01]  /*28a0*/  UIADD3 UR32, UPT, UPT, UR37, UR59, URZ ;  /* 0x0000003b25207290 */ /* 0x000fe2000fffe0ff */
[----:B------:R-:W-:Y:S02]  /*28b0*/  PLOP3.LUT P1, PT, PT, PT, PT, 0x80, 0x8 ;  /* 0x000000000008781c */ /* 0x000fe40003f2f070 */
[----:B------:R-:W-:-:S04]  /*28c0*/  ISETP.NE.AND P0, PT, R11, 0x2, PT ;  /* 0x000000020b00780c */ /* 0x000fc80003f05270 */
[----:B------:R-:W-:Y:S02]  /*28d0*/  SEL R3, RZ, 0x1, P0 ;  /* 0x00000001ff037807 */ /* 0x000fe40000000000 */
[----:B------:R-:W-:Y:S02]  /*28e0*/  SEL R11, R11, RZ, P0 ;  /* 0x000000ff0b0b7207 */ /* 0x000fe40000000000 */
[----:B------:R-:W-:Y:S01]  /*28f0*/  LOP3.LUT R10, R10, R3, RZ, 0x3c, !PT ;  /* 0x000000030a0a7212 */ /* 0x000fe200078e3cff */
[----:B------:R-:W-:Y:S01]  /*2900*/  UIADD3 UR34, UPT, UPT, UR31, UR4, URZ ;  /* 0x000000041f227290 */ /* 0x000fe2000fffe0ff */
[----:B------:R-:W-:Y:S11]  /*2910*/  BRA.U UP1, `(.L_x_42) ;  /* 0xfffffff101447547 */ /* 0x000ff6000b83ffff */
[----:B------:R-:W-:Y:S01]  /*2920*/  UIADD3 UR13, UPT, UPT, UR13, 0x40, URZ ;  /* 0x000000400d0d7890 */ /* 0x000fe2000fffe0ff */
[----:B------:R-:W-:-:S03]  /*2930*/  SHF.L.U32 R3, R12, 0x1f, RZ ;  /* 0x0000001f0c037819 */ /* 0x000fc600000006ff */
[----:B------:R-:W-:-:S09]  /*2940*/  ULEA UR4, UR6, UR13, 0x3 ;  /* 0x0000000d06047291 */ /* 0x000fd2000f8e18ff */
[----:B------:R-:W2:Y:S02]  /*2950*/  SYNCS.PHASECHK.TRANS64.TRYWAIT P0, [UR4], R3 ;  /* 0x00000003ff0075a7 */ /* 0x000ea40008001104 */
[----:B--2---:R-:W-:Y:S05]  /*2960*/  @!P0 BRA `(.L_x_43) ;  /* 0x0000007800848947 */ /* 0x004fea0003800000 */
.L_x_152:
[----:B------:R-:W-:-:S04]  /*2970*/  UIADD3 UR4, UPT, UPT, UR6, 0x1, URZ ;  /* 0x0000000106047890 */ /* 0x000fc8000fffe0ff */
[----:B------:R-:W-:-:S04]  /*2980*/  UISETP.NE.AND UP0, UPT, UR4, 0x8, UPT ;  /* 0x000000080400788c */ /* 0x000fc8000bf05270 */
[----:B------:R-:W-:Y:S02]  /*2990*/  USEL UR6, URZ, 0x1, UP0 ;  /* 0x00000001ff067887 */ /* 0x000fe40008000000 */
[----:B------:R-:W-:-:S04]  /*29a0*/  USEL UR4, UR4, URZ, UP0 ;  /* 0x000000ff04047287 */ /* 0x000fc80008000000 */
[----:B------:R-:W-:Y:S01]  /*29b0*/  ULEA UR5, UR4, UR13, 0x3 ;  /* 0x0000000d04057291 */ /* 0x000fe2000f8e18ff */
[----:B------:R-:W-:-:S04]  /*29c0*/  LOP3.LUT R2, R12, UR6, RZ, 0x3c, !PT ;  /* 0x000000060c027c12 */ /* 0x000fc8000f8e3cff */
[----:B-1----:R-:W-:-:S04]  /*29d0*/  SHF.L.U32 R3, R2, 0x1f, RZ ;  /* 0x0000001f02037819 */ /* 0x002fc800000006ff */
[----:B------:R-:W1:Y:S02]  /*29e0*/  SYNCS.PHASECHK.TRANS64.TRYWAIT P0, [UR5], R3 ;  /* 0x00000003ff0075a7 */ /* 0x000e640008001105 */
[----:B-1----:R-:W-:Y:S05]  /*29f0*/  @!P0 BRA `(.L_x_44) ;  /* 0x0000007800788947 */ /* 0x002fea0003800000 */
.L_x_154:
        /* <DEDUP_REMOVED lines=9> */
.L_x_156:
        /* <DEDUP_REMOVED lines=9> */
.L_x_158:
        /* <DEDUP_REMOVED lines=9> */
.L_x_160:
        /* <DEDUP_REMOVED lines=9> */
.L_x_162:
        /* <DEDUP_REMOVED lines=9> */
.L_x_164:
[----:B------:R-:W-:-:S04]  /*2cd0*/  UIADD3 UR4, UPT, UPT, UR4, 0x1, URZ ;  /* 0x0000000104047890 */ /* 0x000fc8000fffe0ff */
[----:B------:R-:W-:-:S04]  /*2ce0*/  UISETP.NE.AND UP0, UPT, UR4, 0x8, UPT ;  /* 0x000000080400788c */ /* 0x000fc8000bf05270 */
[----:B------:R-:W-:Y:S02]  /*2cf0*/  USEL UR5, URZ, 0x1, UP0 ;  /* 0x00000001ff057887 */ /* 0x000fe40008000000 */
[----:B------:R-:W-:-:S04]  /*2d00*/  USEL UR4, UR4, URZ, UP0 ;  /* 0x000000ff04047287 */ /* 0x000fc80008000000 */
[----:B------:R-:W-:Y:S01]  /*2d10*/  ULEA UR4, UR4, UR13, 0x3 ;  /* 0x0000000d04047291 */ /* 0x000fe2000f8e18ff */
[----:B-1----:R-:W-:-:S04]  /*2d20*/  LOP3.LUT R3, R2, UR5, RZ, 0x3c, !PT ;  /* 0x0000000502037c12 */ /* 0x002fc8000f8e3cff */
[----:B------:R-:W-:Y:S01]  /*2d30*/  SHF.L.U32 R3, R3, 0x1f, RZ ;  /* 0x0000001f03037819 */ /* 0x000fe200000006ff */
[----:B------:R-:W-:-:S07]  /*2d40*/  IMAD.U32 R0, RZ, RZ, UR4 ;  /* 0x00000004ff007e24 */ /* 0x000fce000f8e00ff */
.L_x_50:
[----:B-1----:R1:W2:Y:S02]  /*2d50*/  SYNCS.PHASECHK.TRANS64.TRYWAIT P0, [R0+URZ], R3 ;  /* 0x00000003000075a7 */ /* 0x0022a400080011ff */
[----:B--2---:R-:W-:Y:S05]  /*2d60*/  @!P0 NANOSLEEP.SYNCS 0x989680 ;  /* 0x009896800000895d */ /* 0x004fea0003900000 */
[----:B------:R-:W2:Y:S02]  /*2d70*/  @!P0 SYNCS.PHASECHK.TRANS64 P0, [R0+URZ], R3 ;  /* 0x00000003000085a7 */ /* 0x000ea400080010ff */
[----:B--2---:R-:W-:Y:S05]  /*2d80*/  @P0 EXIT ;  /* 0x000000000000094d */ /* 0x004fea0003800000 */
[----:B------:R-:W-:Y:S05]  /*2d90*/  BRA `(.L_x_50) ;  /* 0xfffffffc00ec7947 */ /* 0x000fea000383ffff */
.L_x_22:
[----:B------:R-:W-:-:S04]  /*2da0*/  UISETP.NE.AND UP0, UPT, UR58, URZ, UPT ;  /* 0x000000ff3a00728c */ /* 0x000fc8000bf05270 */
[----:B------:R-:W-:-:S09]  /*2db0*/  UISETP.NE.OR UP0, UPT, UR20, 0x1, UP0 ;  /* 0x000000011400788c */ /* 0x000fd20008705670 */
[----:B------:R-:W-:Y:S05]  /*2dc0*/  BRA.U UP0, `(.L_x_51) ;  /* 0x0000000500487547 */ /* 0x000fea000b800000 */
[----:B------:R-:W-:Y:S01]  /*2dd0*/  ISETP.GE.U32.AND P2, PT, R0, 0x4, PT ;  /* 0x000000040000780c */ /* 0x000fe20003f46070 */
[----:B------:R-:W-:Y:S01]  /*2de0*/  IMAD.MOV.U32 R12, RZ, RZ, 0x1 ;  /* 0x00000001ff0c7424 */ /* 0x000fe200078e00ff */
[----:B------:R-:W-:Y:S02]  /*2df0*/  CS2R R10, SRZ ;  /* 0x00000000000a7805 */ /* 0x000fe4000001ff00 */
[----:B------:R-:W-:Y:S01]  /*2e00*/  CS2R R8, SRZ ;  /* 0x0000000000087805 */ /* 0x000fe2000001ff00 */
[----:B------:R-:W-:Y:S01]  /*2e10*/  UMOV UR4, 0x400 ;  /* 0x0000040000047882 */ /* 0x000fe20000000000 */
[----:B------:R-:W-:Y:S01]  /*2e20*/  UMOV UR5, URZ ;  /* 0x000000ff00057c82 */ /* 0x000fe20008000000 */
[----:B------:R-:W-:-:S12]  /*2e30*/  ULEA UR6, UR58, UR4, 0x18 ;  /* 0x000000043a067291 */ /* 0x000fd8000f8ec0ff */
.L_x_55:
[----:B------:R-:W-:Y:S02]  /*2e40*/  LEA R2, R8, UR6, 0x3 ;  /* 0x0000000608027c11 */ /* 0x000fe4000f8e18ff */
[----:B------:R-:W-:-:S03]  /*2e50*/  SHF.L.U32 R5, R9, 0x1f, RZ ;  /* 0x0000001f09057819 */ /* 0x000fc600000006ff */
[----:B------:R-:W-:Y:S01]  /*2e60*/  VIADD R4, R2, 0x140 ;  /* 0x0000014002047836 */ /* 0x000fe20000000000 */
[----:B------:R-:W2:Y:S02]  /*2e70*/  SYNCS.PHASECHK.TRANS64.TRYWAIT P0, [R2+URZ+0x130], R5 ;  /* 0x00013005020075a7 */ /* 0x000ea400080011ff */
[----:B--2---:R-:W-:Y:S05]  /*2e80*/  @!P0 BRA `(.L_x_52) ;  /* 0x0000007400e48947 */ /* 0x004fea0003800000 */
.L_x_165:
[----:B------:R-:W-:Y:S01]  /*2e90*/  ULEA UR4, UR5, UR6, 0x3 ;  /* 0x0000000605047291 */ /* 0x000fe2000f8e18ff */
[----:B------:R-:W-:Y:S02]  /*2ea0*/  PRMT R4, RZ, 0x654, R4 ;  /* 0x00000654ff047816 */ /* 0x000fe40000000004 */
[----:B--2---:R-:W-:Y:S01]  /*2eb0*/  SHF.L.U32 R5, R12, 0x1f, RZ ;  /* 0x0000001f0c057819 */ /* 0x004fe200000006ff */
[----:B------:R-:W-:Y:S01]  /*2ec0*/  UIADD3 UR7, UPT, UPT, UR4, 0xd0, URZ ;  /* 0x000000d004077890 */ /* 0x000fe2000fffe0ff */
[----:B------:R2:W-:Y:S05]  /*2ed0*/  SYNCS.ARRIVE.TRANS64.RED.A1T0 RZ, [R4+URZ], RZ ;  /* 0x000000ff04ff79a7 */ /* 0x0005ea00081004ff */
[----:B------:R-:W-:Y:S01]  /*2ee0*/  IMAD.U32 R7, RZ, RZ, UR7 ;  /* 0x00000007ff077e24 */ /* 0x000fe2000f8e00ff */
[----:B------:R-:W3:Y:S04]  /*2ef0*/  SYNCS.PHASECHK.TRANS64.TRYWAIT P0, [UR4+0xe0], R5 ;  /* 0x0000e005ff0075a7 */ /* 0x000ee80008001104 */
[----:B------:R-:W-:Y:S01]  /*2f00*/  PRMT R6, R0, 0x654, R7 ;  /* 0x0000065400067816 */ /* 0x000fe20000000007 */
[----:B--2---:R-:W-:Y:S01]  /*2f10*/  @!P2 IMAD.MOV.U32 R4, RZ, RZ, 0x10 ;  /* 0x00000010ff04a424 */ /* 0x004fe200078e00ff */
[----:B---3--:R-:W-:Y:S06]  /*2f20*/  @!P0 BRA `(.L_x_53) ;  /* 0x0000007400d08947 */ /* 0x008fec0003800000 */
.L_x_167:
[----:B------:R-:W-:Y:S01]  /*2f30*/  ULEA UR8, UR5, UR6, 0x4 ;  /* 0x0000000605087291 */ /* 0x000fe2000f8e20ff */
[----:B------:R-:W-:Y:S01]  /*2f40*/  SEL R3, R6, R3, !P2 ;  /* 0x0000000306037207 */ /* 0x000fe20005000000 */
[----:B------:R-:W-:Y:S01]  /*2f50*/  UIADD3 UR9, UPT, UPT, UR4, 0xd0, URZ ;  /* 0x000000d004097890 */ /* 0x000fe2000fffe0ff */
[----:B--2---:R-:W-:Y:S01]  /*2f60*/  LEA R2, R11, UR6, 0x3 ;  /* 0x000000060b027c11 */ /* 0x004fe2000f8e18ff */
[----:B------:R-:W-:Y:S01]  /*2f70*/  UIADD3 UR8, UPT, UPT, UR8, 0x160, URZ ;  /* 0x0000016008087890 */ /* 0x000fe2000fffe0ff */
[----:B------:R-:W-:Y:S01]  /*2f80*/  SHF.L.U32 R5, R10, 0x1f, RZ ;  /* 0x0000001f0a057819 */ /* 0x000fe200000006ff */
[----:B------:R2:W-:Y:S01]  /*2f90*/  @!P2 SYNCS.ARRIVE.TRANS64.RED RZ, [R3+URZ], R4 ;  /* 0x0000000403ffa9a7 */ /* 0x0005e200080004ff */
[----:B------:R-:W-:Y:S01]  /*2fa0*/  UIADD3 UR4, UPT, UPT, UR5, 0x1, URZ ;  /* 0x0000000105047890 */ /* 0x000fe2000fffe0ff */
[----:B------:R-:W-:-:S03]  /*2fb0*/  VIADD R8, R8, 0x1 ;  /* 0x0000000108087836 */ /* 0x000fc60000000000 */
[----:B------:R-:W-:Y:S02]  /*2fc0*/  UISETP.NE.AND UP0, UPT, UR4, 0x2, UPT ;  /* 0x000000020400788c */ /* 0x000fe4000bf05270 */
[----:B------:R-:W-:Y:S06]  /*2fd0*/  UGETNEXTWORKID.BROADCAST [UR8], [UR9] ;  /* 0x00000000080073ca */ /* 0x000fec0008000100 */
[----:B------:R-:W-:Y:S01]  /*2fe0*/  USEL UR7, URZ, 0x1, UP0 ;  /* 0x00000001ff077887 */ /* 0x000fe20008000000 */
[----:B------:R-:W-:Y:S01]  /*2ff0*/  ISETP.NE.AND P0, PT, R8, 0x2, PT ;  /* 0x000000020800780c */ /* 0x000fe20003f05270 */
[----:B------:R-:W-:Y:S01]  /*3000*/  USEL UR5, UR4, URZ, UP0 ;  /* 0x000000ff04057287 */ /* 0x000fe20008000000 */
[----:B------:R-:W3:Y:S03]  /*3010*/  SYNCS.PHASECHK.TRANS64.TRYWAIT P1, [R2+URZ+0xd0], R5 ;  /* 0x0000d005020075a7 */ /* 0x000ee600080211ff */
[----:B------:R-:W-:Y:S01]  /*3020*/  LOP3.LUT R12, R12, UR7, RZ, 0x3c, !PT ;  /* 0x000000070c0c7c12 */ /* 0x000fe2000f8e3cff */
[----:B--23--:R-:W-:Y:S07]  /*3030*/  @!P1 BRA `(.L_x_54) ;  /* 0x0000007400a49947 */ /* 0x00cfee0003800000 */
.L_x_168:
[C---:B------:R-:W-:Y:S01]  /*3040*/  LEA R4, R11.reuse, UR6, 0x4 ;  /* 0x000000060b047c11 */ /* 0x040fe2000f8e20ff */
[----:B--2---:R-:W-:Y:S01]  /*3050*/  VIADD R2, R2, 0xe0 ;  /* 0x000000e002027836 */ /* 0x004fe20000000000 */
[----:B------:R-:W-:Y:S01]  /*3060*/  SEL R8, R8, RZ, P0 ;  /* 0x000000ff08087207 */ /* 0x000fe20000000000 */
[----:B------:R-:W-:-:S03]  /*3070*/  VIADD R11, R11, 0x1 ;  /* 0x000000010b0b7836 */ /* 0x000fc60000000000 */
[----:B------:R-:W2:Y:S01]  /*3080*/  LDS.128 R4, [R4+0x160] ;  /* 0x0001600004047984 */ /* 0x000ea20000000c00 */
[----:B------:R-:W-:Y:S02]  /*3090*/  PRMT R2, RZ, 0x654, R2 ;  /* 0x00000654ff027816 */ /* 0x000fe40000000002 */
[C---:B------:R-:W-:Y:S01]  /*30a0*/  ISETP.NE.AND P1, PT, R11.reuse, 0x2, PT ;  /* 0x000000020b00780c */ /* 0x040fe20003f25270 */
[----:B------:R-:W-:Y:S01]  /*30b0*/  @!PT LDS RZ, [RZ] ;  /* 0x00000000fffff984 */ /* 0x000fe20000000800 */
[----:B------:R-:W-:Y:S01]  /*30c0*/  @!PT LDS RZ, [RZ] ;  /* 0x00000000fffff984 */ /* 0x000fe20000000800 */
[----:B------:R-:W-:Y:S01]  /*30d0*/  @!PT LDS RZ, [RZ] ;  /* 0x00000000fffff984 */ /* 0x000fe20000000800 */
[----:B------:R-:W-:Y:S01]  /*30e0*/  @!PT LDS RZ, [RZ] ;  /* 0x00000000fffff984 */ /* 0x000fe20000000800 */
[----:B------:R3:W-:Y:S06]  /*30f0*/  MEMBAR.ALL.CTA ;  /* 0x0000000000007992 */ /* 0x0007ec0000008000 */
[----:B---3--:R-:W3:Y:S01]  /*3100*/  FENCE.VIEW.ASYNC.S ;  /* 0x00000000000073c6 */ /* 0x008ee20000000000 */
[----:B------:R-:W-:Y:S01]  /*3110*/  SEL R11, R11, RZ, P1 ;  /* 0x000000ff0b0b7207 */ /* 0x000fe20000800000 */
[----:B---3--:R3:W-:Y:S01]  /*3120*/  SYNCS.ARRIVE.TRANS64.RED.A1T0 RZ, [R2+URZ], RZ ;  /* 0x000000ff02ff79a7 */ /* 0x0087e200081004ff */
[----:B--2---:R-:W-:-:S02]  /*3130*/  LOP3.LUT P3, RZ, R6, 0x1, RZ, 0xc0, !PT ;  /* 0x0000000106ff7812 */ /* 0x004fc4000786c0ff */
[----:B------:R-:W-:-:S04]  /*3140*/  SEL R5, RZ, 0x1, P1 ;  /* 0x00000001ff057807 */ /* 0x000fc80000800000 */
[----:B------:R-:W-:Y:S02]  /*3150*/  LOP3.LUT R10, R10, R5, RZ, 0x3c, !PT ;  /* 0x000000050a0a7212 */ /* 0x000fe400078e3cff */
[----:B---3--:R-:W-:-:S04]  /*3160*/  SEL R2, RZ, 0x1, P0 ;  /* 0x00000001ff027807 */ /* 0x008fc80000000000 */
[----:B------:R-:W-:Y:S01]  /*3170*/  LOP3.LUT R9, R9, R2, RZ, 0x3c, !PT ;  /* 0x0000000209097212 */ /* 0x000fe200078e3cff */
[----:B------:R-:W-:Y:S06]  /*3180*/  @P3 BRA `(.L_x_55) ;  /* 0xfffffffc002c3947 */ /* 0x000fec000383ffff */
[----:B------:R-:W-:Y:S01]  /*3190*/  ULEA UR4, UR5, UR6, 0x3 ;  /* 0x0000000605047291 */ /* 0x000fe2000f8e18ff */
[----:B------:R-:W-:-:S08]  /*31a0*/  SHF.L.U32 R3, R12, 0x1f, RZ ;  /* 0x0000001f0c037819 */ /* 0x000fd000000006ff */
[----:B------:R-:W2:Y:S02]  /*31b0*/  SYNCS.PHASECHK.TRANS64 P0, [UR4+0xe0], R3 ;  /* 0x0000e003ff0075a7 */ /* 0x000ea40008001004 */
[----:B--2---:R-:W-:Y:S05]  /*31c0*/  @P0 BRA `(.L_x_56) ;  /* 0x0000000000080947 */ /* 0x004fea0003800000 */
[----:B------:R-:W2:Y:S02]  /*31d0*/  SYNCS.PHASECHK.TRANS64.TRYWAIT P0, [UR4+0xe0], R3 ;  /* 0x0000e003ff0075a7 */ /* 0x000ea40008001104 */
[----:B--2---:R-:W-:Y:S05]  /*31e0*/  @!P0 BRA `(.L_x_57) ;  /* 0x00000074004c8947 */ /* 0x004fea0003800000 */
.L_x_56:
[----:B------:R-:W-:-:S04]  /*31f0*/  UIADD3 UR7, UPT, UPT, UR5, 0x1, URZ ;  /* 0x0000000105077890 */ /* 0x000fc8000fffe0ff */
[----:B------:R-:W-:-:S04]  /*3200*/  UISETP.NE.AND UP0, UPT, UR7, 0x2, UPT ;  /* 0x000000020700788c */ /* 0x000fc8000bf05270 */
[----:B------:R-:W-:Y:S02]  /*3210*/  USEL UR8, URZ, 0x1, UP0 ;  /* 0x00000001ff087887 */ /* 0x000fe40008000000 */
[----:B------:R-:W-:-:S04]  /*3220*/  USEL UR7, UR7, URZ, UP0 ;  /* 0x000000ff07077287 */ /* 0x000fc80008000000 */
[----:B------:R-:W-:Y:S01]  /*3230*/  ULEA UR7, UR7, UR6, 0x3 ;  /* 0x0000000607077291 */ /* 0x000fe2000f8e18ff */
[----:B--2---:R-:W-:-:S04]  /*3240*/  LOP3.LUT R3, R12, UR8, RZ, 0x3c, !PT ;  /* 0x000000080c037c12 */ /* 0x004fc8000f8e3cff */
[----:B------:R-:W-:-:S04]  /*3250*/  SHF.L.U32 R0, R3, 0x1f, RZ ;  /* 0x0000001f03007819 */ /* 0x000fc800000006ff */
[----:B------:R-:W2:Y:S02]  /*3260*/  SYNCS.PHASECHK.TRANS64 P0, [UR7+0xe0], R0 ;  /* 0x0000e000ff0075a7 */ /* 0x000ea40008001007 */
[----:B-12---:R-:W-:Y:S05]  /*3270*/  @P0 EXIT ;  /* 0x000000000000094d */ /* 0x006fea0003800000 */
[----:B------:R-:W-:Y:S02]  /*3280*/  SHF.L.U32 R3, R3, 0x1f, RZ ;  /* 0x0000001f03037819 */ /* 0x000fe400000006ff */
[----:B------:R-:W-:-:S07]  /*3290*/  MOV R0, UR7 ;  /* 0x0000000700007c02 */ /* 0x000fce0008000f00 */
.L_x_58:
[----:B-1----:R1:W2:Y:S02]  /*32a0*/  SYNCS.PHASECHK.TRANS64.TRYWAIT P0, [R0+URZ+0xe0], R3 ;  /* 0x0000e003000075a7 */ /* 0x0022a400080011ff */
[----:B--2---:R-:W-:Y:S05]  /*32b0*/  @!P0 NANOSLEEP.SYNCS 0x989680 ;  /* 0x009896800000895d */ /* 0x004fea0003900000 */
[----:B------:R-:W2:Y:S02]  /*32c0*/  @!P0 SYNCS.PHASECHK.TRANS64 P0, [R0+URZ+0xe0], R3 ;  /* 0x0000e003000085a7 */ /* 0x000ea400080010ff */
[----:B--2---:R-:W-:Y:S05]  /*32d0*/  @P0 EXIT ;  /* 0x000000000000094d */ /* 0x004fea0003800000 */
[----:B------:R-:W-:Y:S05]  /*32e0*/  BRA `(.L_x_58) ;  /* 0xfffffffc00ec7947 */ /* 0x000fea000383ffff */
.L_x_51:
[----:B------:R-:W-:Y:S05]  /*32f0*/  BRA.U UP5, `(.L_x_59) ;  /* 0x0000001105d87547 */ /* 0x000fea000b800000 */
[----:B------:R-:W-:Y:S01]  /*3300*/  UMOV UR4, 0x40 ;  /* 0x0000004000047882 */ /* 0x000fe20000000000 */
[----:B------:R-:W-:Y:S01]  /*3310*/  NOP ;  /* 0x0000000000007918 */ /* 0x000fe20000000000 */
[----:B------:R-:W-:Y:S01]  /*3320*/  ULEA UR5, UR58, UR4, 0x18 ;  /* 0x000000043a057291 */ /* 0x000fe2000f8ec0ff */
[----:B------:R-:W-:Y:S02]  /*3330*/  UMOV UR6, 0x400 ;  /* 0x0000040000067882 */ /* 0x000fe40000000000 */
[----:B------:R-:W-:-:S06]  /*3340*/  ULEA UR6, UR58, UR6, 0x18 ;  /* 0x000000063a067291 */ /* 0x000fcc000f8ec0ff */
[----:B------:R-:W2:Y:S02]  /*3350*/  LDS.U8 R0, [UR5+0x1c] ;  /* 0x00001c05ff007984 */ /* 0x000ea40008000000 */
[----:B--2---:R-:W-:-:S13]  /*3360*/  ISETP.NE.AND P0, PT, R0, RZ, PT ;  /* 0x000000ff0000720c */ /* 0x004fda0003f05270 */
[----:B------:R-:W-:Y:S05]  /*3370*/  @P0 BRA `(.L_x_60) ;  /* 0x0000000400080947 */ /* 0x000fea0003800000 */
[----:B------:R-:W-:Y:S02]  /*3380*/  UISETP.NE.U32.AND UP1, UPT, UR47, 0x1, UPT ;  /* 0x000000012f00788c */ /* 0x000fe4000bf25070 */
[----:B------:R-:W-:-:S07]  /*3390*/  UIADD3 UR7, UPT, UPT, UR5, 0x8, URZ ;  /* 0x0000000805077890 */ /* 0x000fce000fffe0ff */
[----:B------:R-:W-:Y:S05]  /*33a0*/  BRA.U !UP1, `(.L_x_61) ;  /* 0x00000001099c7547 */ /* 0x000fea000b800000 */
[----:B------:R-:W-:Y:S01]  /*33b0*/  ELECT P0, URZ, PT ;  /* 0x0000000000ff782f */ /* 0x000fe20003800000 */
[----:B------:R-:W-:-:S12]  /*33c0*/  BSSY B0, `(.L_x_61) ;  /* 0x0000025000007945 */ /* 0x000fd80003800000 */
[----:B------:R-:W-:Y:S05]  /*33d0*/  @!P0 BRA `(.L_x_62) ;  /* 0x00000000008c8947 */ /* 0x000fea0003800000 */
[----:B------:R-:W-:-:S05]  /*33e0*/  UMOV UR4, 0x10 ;  /* 0x0000001000047882 */ /* 0x000fca0000000000 */
[----:B------:R-:W-:Y:S04]  /*33f0*/  DEPBAR.LE SB2, 0x36 ;  /* 0x0000ad800000791a */ /* 0x000fe80000000000 */
[----:B------:R-:W2:Y:S02]  /*3400*/  UTCATOMSWS.2CTA.FIND_AND_SET.ALIGN UP0, UR4, UR4 ;  /* 0x00000004000475e3 */ /* 0x000ea40008200800 */
[----:B--2---:R-:W-:Y:S01]  /*3410*/  MOV R11, UR4 ;  /* 0x00000004000b7c02 */ /* 0x004fe20008000f00 */
[----:B------:R-:W-:Y:S06]  /*3420*/  BRA.U UP0, `(.L_x_63) ;  /* 0x0000000100187547 */ /* 0x000fec000b800000 */
.L_x_64:
[----:B------:R-:W-:Y:S05]  /*3430*/  NANOSLEEP 0x64 ;  /* 0x000000640000795d */ /* 0x000fea0003800000 */
[----:B------:R-:W-:-:S05]  /*3440*/  UMOV UR4, 0x10 ;  /* 0x0000001000047882 */ /* 0x000fca0000000000 */
[----:B------:R-:W-:Y:S04]  /*3450*/  DEPBAR.LE SB2, 0x36 ;  /* 0x0000ad800000791a */ /* 0x000fe80000000000 */
[----:B------:R-:W2:Y:S02]  /*3460*/  UTCATOMSWS.2CTA.FIND_AND_SET.ALIGN UP0, UR4, UR4 ;  /* 0x00000004000475e3 */ /* 0x000ea40008200800 */
[----:B--2---:R-:W-:Y:S01]  /*3470*/  MOV R11, UR4 ;  /* 0x00000004000b7c02 */ /* 0x004fe20008000f00 */
[----:B------:R-:W-:Y:S05]  /*3480*/  BRA.U !UP0, `(.L_x_64) ;  /* 0xfffffffd08e87547 */ /* 0x000fea000b83ffff */
.L_x_63:
[----:B------:R-:W2:Y:S01]  /*3490*/  LDS R7, [UR5+0x10] ;  /* 0x00001005ff077984 */ /* 0x000ea20008000800 */
[----:B------:R-:W-:Y:S01]  /*34a0*/  IMAD.U32 R5, RZ, RZ, UR6 ;  /* 0x00000006ff057e24 */ /* 0x000fe2000f8e00ff */
[----:B------:R-:W-:-:S03]  /*34b0*/  MOV R4, UR46 ;  /* 0x0000002e00047c02 */ /* 0x000fc60008000f00 */
[----:B------:R-:W-:Y:S01]  /*34c0*/  VIADD R5, R5, 0x180 ;  /* 0x0000018005057836 */ /* 0x000fe20000000000 */
[----:B--2---:R-:W-:-:S04]  /*34d0*/  SHF.L.U32 R7, R7, 0x1f, RZ ;  /* 0x0000001f07077819 */ /* 0x004fc800000006ff */
[----:B------:R-:W2:Y:S02]  /*34e0*/  SYNCS.PHASECHK.TRANS64.TRYWAIT P0, [UR5+0x8], R7 ;  /* 0x00000807ff0075a7 */ /* 0x000ea40008001105 */
[----:B--2---:R-:W-:Y:S05]  /*34f0*/  @P0 BRA `(.L_x_65) ;  /* 0x0000000000080947 */ /* 0x004fea0003800000 */
[----:B------:R-:W2:Y:S02]  /*3500*/  SYNCS.PHASECHK.TRANS64.TRYWAIT P0, [UR5+0x8], R7 ;  /* 0x00000807ff0075a7 */ /* 0x000ea40008001105 */
[----:B--2---:R-:W-:Y:S05]  /*3510*/  @!P0 BRA `(.L_x_66) ;  /* 0x0000007000988947 */ /* 0x004fea0003800000 */
.L_x_65:
[----:B--2---:R-:W-:Y:S01]  /*3520*/  HFMA2 R0, -RZ, RZ, 0, 5.9604644775390625e-08 ;  /* 0x00000001ff007431 */ /* 0x004fe200000001ff */
[----:B------:R-:W-:Y:S01]  /*3530*/  UPRMT UR4, UR46, 0x654, UR7 ;  /* 0x000006542e047896 */ /* 0x000fe20008000007 */
[----:B------:R-:W-:Y:S01]  /*3540*/  IMAD.MOV.U32 R8, RZ, RZ, 0xffff ;  /* 0x0000ffffff087424 */ /* 0x000fe200078e00ff */
[----:B------:R-:W-:Y:S01]  /*3550*/  PRMT R4, R4, 0x654, R5 ;  /* 0x0000065404047816 */ /* 0x000fe20000000005 */
[----:B------:R-:W-:Y:S02]  /*3560*/  IMAD.MOV.U32 R6, RZ, RZ, 0x4 ;  /* 0x00000004ff067424 */ /* 0x000fe400078e00ff */
[----:B------:R-:W-:Y:S01]  /*3570*/  IMAD.SHL.U32 R9, R11, 0x20, RZ ;  /* 0x000000200b097824 */ /* 0x000fe200078e00ff */
[----:B------:R-:W-:Y:S02]  /*3580*/  MOV R5, UR4 ;  /* 0x0000000400057c02 */ /* 0x000fe40008000f00 */
[-C--:B------:R-:W-:Y:S01]  /*3590*/  SHF.L.U32 R8, R8, R11.reuse, RZ ;  /* 0x0000000b08087219 */ /* 0x080fe200000006ff */
[----:B------:R2:W-:Y:S01]  /*35a0*/  SYNCS.ARRIVE.TRANS64.RED RZ, [UR4], R6 ;  /* 0x00000006ffff79a7 */ /* 0x0005e20008000404 */
[----:B------:R-:W-:Y:S01]  /*35b0*/  SHF.L.U32 R7, R0, R11, RZ ;  /* 0x0000000b00077219 */ /* 0x000fe200000006ff */
[----:B------:R2:W-:Y:S04]  /*35c0*/  STS [UR6+0x180], R9 ;  /* 0x00018009ff007988 */ /* 0x0005e80008000806 */
[----:B------:R2:W-:Y:S04]  /*35d0*/  STAS [R4.64], R11 ;  /* 0x0000000b04007dbd */ /* 0x0005e8000c0008ff */
[----:B------:R2:W-:Y:S04]  /*35e0*/  ATOMS.OR RZ, [UR5+0x14], R8 ;  /* 0x00001408ffff798c */ /* 0x0005e8000b000005 */
[----:B------:R2:W-:Y:S04]  /*35f0*/  ATOMS.OR RZ, [UR5+0x18], R7 ;  /* 0x00001807ffff798c */ /* 0x0005e8000b000005 */
[----:B------:R2:W-:Y:S02]  /*3600*/  ATOMS.XOR RZ, [UR5+0x10], R0 ;  /* 0x00001000ffff798c */ /* 0x0005e4000b800005 */
.L_x_62:
[----:B-1----:R-:W-:Y:S05]  /*3610*/  BSYNC B0 ;  /* 0x0000000000007941 */ /* 0x002fea0003800000 */
.L_x_61:
[----:B------:R-:W-:Y:S05]  /*3620*/  BRA.U UP1, `(.L_x_67) ;  /* 0x00000001016c7547 */ /* 0x000fea000b800000 */
[----:B------:R-:W-:-:S03]  /*3630*/  UMOV UR4, 0xffffffff ;  /* 0xffffffff00047882 */ /* 0x000fc60000000000 */
[----:B------:R-:W-:Y:S05]  /*3640*/  BRA.DIV UR4, `(.L_x_68) ;  /* 0x0000007204647947 */ /* 0x000fea000b800000 */
[----:B------:R-:W-:-:S13]  /*3650*/  ELECT P6, URZ, PT ;  /* 0x0000000000ff782f */ /* 0x000fda00038c0000 */
.L_x_172:
[----:B------:R-:W-:Y:S05]  /*3660*/  @!P6 BRA `(.L_x_67) ;  /* 0x00000000005ce947 */ /* 0x000fea0003800000 */
[----:B--2---:R-:W2:Y:S02]  /*3670*/  LDS R5, [UR5+0x10] ;  /* 0x00001005ff057984 */ /* 0x004ea40008000800 */
[----:B--2---:R-:W-:-:S04]  /*3680*/  SHF.L.U32 R5, R5, 0x1f, RZ ;  /* 0x0000001f05057819 */ /* 0x004fc800000006ff */
[----:B------:R-:W2:Y:S02]  /*3690*/  SYNCS.PHASECHK.TRANS64.TRYWAIT P0, [UR5+0x8], R5 ;  /* 0x00000805ff0075a7 */ /* 0x000ea40008001105 */
[----:B--2---:R-:W-:Y:S05]  /*36a0*/  @P0 BRA `(.L_x_69) ;  /* 0x0000000000080947 */ /* 0x004fea0003800000 */
[----:B------:R-:W2:Y:S02]  /*36b0*/  SYNCS.PHASECHK.TRANS64.TRYWAIT P0, [UR5+0x8], R5 ;  /* 0x00000805ff0075a7 */ /* 0x000ea40008001105 */
[----:B--2---:R-:W-:Y:S05]  /*36c0*/  @!P0 BRA `(.L_x_70) ;  /* 0x0000007000648947 */ /* 0x004fea0003800000 */
.L_x_69:
[----:B------:R-:W3:Y:S01]  /*36d0*/  LDS R7, [UR6+0x180] ;  /* 0x00018006ff077984 */ /* 0x000ee20008000800 */
[----:B--2---:R-:W-:Y:S02]  /*36e0*/  HFMA2 R0, -RZ, RZ, 0, 5.9604644775390625e-08 ;  /* 0x00000001ff007431 */ /* 0x004fe400000001ff */
[----:B------:R-:W-:Y:S01]  /*36f0*/  IMAD.MOV.U32 R4, RZ, RZ, 0xffff ;  /* 0x0000ffffff047424 */ /* 0x000fe200078e00ff */
[----:B------:R-:W-:Y:S01]  /*3700*/  UPRMT UR4, UR46, 0x654, UR7 ;  /* 0x000006542e047896 */ /* 0x000fe20008000007 */
[----:B---3--:R-:W-:-:S03]  /*3710*/  IMAD.SHL.U32 R5, R7, 0x20, RZ ;  /* 0x0000002007057824 */ /* 0x008fc600078e00ff */
[-C--:B------:R-:W-:Y:S02]  /*3720*/  SHF.L.U32 R4, R4, R7.reuse, RZ ;  /* 0x0000000704047219 */ /* 0x080fe400000006ff */
[----:B------:R-:W-:Y:S01]  /*3730*/  SHF.L.U32 R7, R0, R7, RZ ;  /* 0x0000000700077219 */ /* 0x000fe200000006ff */
[----:B------:R3:W-:Y:S04]  /*3740*/  STS [UR6+0x180], R5 ;  /* 0x00018005ff007988 */ /* 0x0007e80008000806 */
[----:B------:R3:W-:Y:S04]  /*3750*/  ATOMS.OR RZ, [UR5+0x14], R4 ;  /* 0x00001404ffff798c */ /* 0x0007e8000b000005 */
[----:B------:R3:W-:Y:S01]  /*3760*/  ATOMS.OR RZ, [UR5+0x18], R7 ;  /* 0x00001807ffff798c */ /* 0x0007e2000b000005 */
[----:B------:R-:W-:Y:S03]  /*3770*/  SYNCS.ARRIVE.TRANS64.RED.A1T0 RZ, [UR4], RZ ;  /* 0x000000ffffff79a7 */ /* 0x000fe60008100404 */
[----:B------:R3:W-:Y:S01]  /*3780*/  ATOMS.XOR RZ, [UR5+0x10], R0 ;  /* 0x00001000ffff798c */ /* 0x0007e2000b800005 */
[----:B------:R-:W-:Y:S05]  /*3790*/  BRA `(.L_x_67) ;  /* 0x0000000000107947 */ /* 0x000fea0003800000 */
.L_x_60:
[----:B------:R-:W-:Y:S02]  /*37a0*/  MOV R0, 0xffffffff ;  /* 0xffffffff00007802 */ /* 0x000fe40000000f00 */
[----:B------:R-:W-:-:S03]  /*37b0*/  MOV R4, 0x37e0 ;  /* 0x000037e000047802 */ /* 0x000fc60000000f00 */
[----:B------:R2:W-:Y:S04]  /*37c0*/  STS [UR6+0x180], R0 ;  /* 0x00018000ff007988 */ /* 0x0005e80008000806 */
[----:B-12--5:R-:W-:Y:S05]  /*37d0*/  CALL.REL.NOINC `($__internal_1_$__cuda_sm10x_tcgen05_guardrail_trap_phase_invalid_during_alloc) ;  /* 0x0000007800347944 */ /* 0x026fea0003c00000 */
.L_x_67:
[----:B------:R-:W-:Y:S05]  /*37e0*/  WARPSYNC.ALL ;  /* 0x0000000000007948 */ /* 0x000fea0003800000 */
[----:B------:R-:W4:Y:S01]  /*37f0*/  S2UR UR4, SR_CgaCtaId ;  /* 0x00000000000479c3 */ /* 0x000f220000008800 */
[----:B------:R-:W-:Y:S01]  /*3800*/  UMOV UR26, 0x400 ;  /* 0x00000400001a7882 */ /* 0x000fe20000000000 */
[----:B------:R-:W-:-:S06]  /*3810*/  NOP ;  /* 0x0000000000007918 */ /* 0x000fcc0000000000 */
[----:B------:R-:W-:Y:S06]  /*3820*/  BAR.ARV 0x6, 0xa0 ;  /* 0x0182800000007b1d */ /* 0x000fec0000002000 */
[----:B------:R-:W1:Y:S01]  /*3830*/  LDCU UR6, c[0x0][0x38c] ;  /* 0x00007180ff0677ac */ /* 0x000e620008000800 */
[----:B------:R-:W-:Y:S01]  /*3840*/  LOP3.LUT R3, R3, 0xffff, RZ, 0xc0, !PT ;  /* 0x0000ffff03037812 */ /* 0x000fe200078ec0ff */
[----:B--2---:R-:W-:Y:S01]  /*3850*/  IMAD.MOV.U32 R9, RZ, RZ, 0x1 ;  /* 0x00000001ff097424 */ /* 0x004fe200078e00ff */
[----:B------:R-:W-:Y:S01]  /*3860*/  LOP3.LUT R2, R2, 0xffff, RZ, 0xc0, !PT ;  /* 0x0000ffff02027812 */ /* 0x000fe200078ec0ff */
[----:B------:R-:W-:Y:S01]  /*3870*/  IMAD.MOV.U32 R8, RZ, RZ, RZ ;  /* 0x000000ffff087224 */ /* 0x000fe200078e00ff */
[----:B------:R-:W-:Y:S01]  /*3880*/  R2UR UR28, R3 ;  /* 0x00000000031c72ca */ /* 0x000fe200000e0000 */
[----:B------:R-:W-:Y:S01]  /*3890*/  UMOV UR32, URZ ;  /* 0x000000ff00207c82 */ /* 0x000fe20008000000 */
[----:B------:R-:W-:-:S02]  /*38a0*/  R2UR UR42, R2 ;  /* 0x00000000022a72ca */ /* 0x000fc400000e0000 */
[----:B------:R-:W-:Y:S01]  /*38b0*/  CS2R R2, SRZ ;  /* 0x0000000000027805 */ /* 0x000fe2000001ff00 */
[----:B------:R-:W-:Y:S01]  /*38c0*/  UMOV UR23, URZ ;  /* 0x000000ff00177c82 */ /* 0x000fe20008000000 */
[----:B----4-:R-:W-:Y:S01]  /*38d0*/  ULEA UR26, UR4, UR26, 0x18 ;  /* 0x0000001a041a7291 */ /* 0x010fe2000f8ec0ff */
[----:B------:R-:W-:Y:S01]  /*38e0*/  UMOV UR22, URZ ;  /* 0x000000ff00167c82 */ /* 0x000fe20008000000 */
[----:B------:R-:W-:Y:S02]  /*38f0*/  UISETP.NE.AND UP3, UPT, UR47, URZ, UPT ;  /* 0x000000ff2f00728c */ /* 0x000fe4000bf65270 */
[----:B------:R-:W-:Y:S02]  /*3900*/  UIADD3 UR5, UPT, UPT, UR26, 0x6300, URZ ;  /* 0x000063001a057890 */ /* 0x000fe4000fffe0ff */
[----:B------:R-:W-:-:S03]  /*3910*/  UIADD3 UR4, UPT, UPT, UR26, 0x16300, URZ ;  /* 0x000163001a047890 */ /* 0x000fc6000fffe0ff */
[----:B---3--:R-:W2:Y:S01]  /*3920*/  LDS R0, [UR26+0x180] ;  /* 0x0001801aff007984 */ /* 0x008ea20008000800 */
[----:B-1----:R-:W-:Y:S02]  /*3930*/  UIADD3 UR6, UPT, UPT, UR6, 0x7f, URZ ;  /* 0x0000007f06067890 */ /* 0x002fe4000fffe0ff */
[----:B------:R-:W-:Y:S02]  /*3940*/  USHF.R.U32.HI UR5, URZ, 0x4, UR5 ;  /* 0x00000004ff057899 */ /* 0x000fe40008011605 */
[----:B------:R-:W-:Y:S02]  /*3950*/  USHF.R.S32.HI UR33, URZ, 0x1f, UR6 ;  /* 0x0000001fff217899 */ /* 0x000fe40008011406 */
[----:B------:R-:W-:Y:S02]  /*3960*/  USHF.R.U32.HI UR4, URZ, 0x4, UR4 ;  /* 0x00000004ff047899 */ /* 0x000fe40008011604 */
[----:B------:R-:W-:Y:S02]  /*3970*/  ULEA.HI UR33, UR33, UR6, URZ, 0x7 ;  /* 0x0000000621217291 */ /* 0x000fe4000f8f38ff */
[----:B------:R-:W-:-:S02]  /*3980*/  ULOP3.LUT UR5, UR5, 0x3fff, URZ, 0xc0, !UPT ;  /* 0x00003fff05057892 */ /* 0x000fc4000f8ec0ff */
[----:B------:R-:W-:Y:S02]  /*3990*/  USHF.R.S32.HI UR33, URZ, 0x7, UR33 ;  /* 0x00000007ff217899 */ /* 0x000fe40008011421 */
[----:B------:R-:W-:Y:S02]  /*39a0*/  ULOP3.LUT UR30, UR4, 0x3fff, URZ, 0xc0, !UPT ;  /* 0x00003fff041e7892 */ /* 0x000fe4000f8ec0ff */
[----:B------:R-:W-:Y:S01]  /*39b0*/  UISETP.LT.AND UP0, UPT, UR33, 0x1, UPT ;  /* 0x000000012100788c */ /* 0x000fe2000bf01270 */
[----:B------:R-:W-:Y:S01]  /*39c0*/  UMOV UR40, 0x0 ;  /* 0x0000000000287882 */ /* 0x000fe20000000000 */
[----:B------:R-:W-:Y:S01]  /*39d0*/  UMOV UR41, 0x8400010 ;  /* 0x0840001000297882 */ /* 0x000fe20000000000 */
[----:B------:R-:W-:Y:S02]  /*39e0*/  ULOP3.LUT UR29, UR5, 0x10000, URZ, 0xfc, !UPT ;  /* 0x00010000051d7892 */ /* 0x000fe4000f8efcff */
[----:B------:R-:W-:Y:S02]  /*39f0*/  ULOP3.LUT UR30, UR30, 0x10000, URZ, 0xfc, !UPT ;  /* 0x000100001e1e7892 */ /* 0x000fe4000f8efcff */
[----:B------:R-:W-:Y:S01]  /*3a00*/  USEL UR43, UR33, 0x1, !UP0 ;  /* 0x00000001212b7887 */ /* 0x000fe2000c000000 */
[----:B------:R-:W-:Y:S01]  /*3a10*/  UMOV UR38, 0x0 ;  /* 0x0000000000267882 */ /* 0x000fe20000000000 */
[----:B------:R-:W-:Y:S01]  /*3a20*/  UMOV UR39, 0x8400010 ;  /* 0x0840001000277882 */ /* 0x000fe20000000000 */
[----:B------:R-:W-:Y:S01]  /*3a30*/  UMOV UR36, 0x0 ;  /* 0x0000000000247882 */ /* 0x000fe20000000000 */
[----:B------:R-:W-:Y:S01]  /*3a40*/  UMOV UR37, 0x8400010 ;  /* 0x0840001000257882 */ /* 0x000fe20000000000 */
[----:B------:R-:W-:Y:S01]  /*3a50*/  UMOV UR34, 0x0 ;  /* 0x0000000000227882 */ /* 0x000fe20000000000 */
[----:B------:R-:W-:Y:S01]  /*3a60*/  UMOV UR35, 0x8400010 ;  /* 0x0840001000237882 */ /* 0x000fe20000000000 */
[----:B--2---:R-:W-:-:S15]  /*3a70*/  R2UR UR44, R0 ;  /* 0x00000000002c72ca */ /* 0x004fde00000e0000 */
.L_x_78:
[C---:B------:R-:W-:Y:S02]  /*3a80*/  LEA R0, R8.reuse, UR26, 0x3 ;  /* 0x0000001a08007c11 */ /* 0x040fe4000f8e18ff */
[----:B------:R-:W-:Y:S02]  /*3a90*/  SHF.L.U32 R5, R3, 0x1f, RZ ;  /* 0x0000001f03057819 */ /* 0x000fe400000006ff */
[----:B------:R-:W-:Y:S02]  /*3aa0*/  LEA R4, R8, UR26, 0x4 ;  /* 0x0000001a08047c11 */ /* 0x000fe4000f8e20ff */
[----:B------:R-:W1:Y:S02]  /*3ab0*/  SYNCS.PHASECHK.TRANS64.TRYWAIT P0, [R0+URZ+0xd0], R5 ;  /* 0x0000d005000075a7 */ /* 0x000e6400080011ff */
[----:B-1-3--:R-:W-:Y:S05]  /*3ac0*/  @!P0 BRA `(.L_x_71) ;  /* 0x0000006c007c8947 */ /* 0x00afea0003800000 */
.L_x_173:
[----:B-1----:R-:W1:Y:S01]  /*3ad0*/  LDS.128 R4, [R4+0x160] ;  /* 0x0001600004047984 */ /* 0x002e620000000c00 */
[----:B------:R-:W-:Y:S02]  /*3ae0*/  VIADD R0, R0, 0xe0 ;  /* 0x000000e000007836 */ /* 0x000fe40000000000 */
[----:B------:R-:W-:Y:S01]  /*3af0*/  VIADD R8, R8, 0x1 ;  /* 0x0000000108087836 */ /* 0x000fe20000000000 */
[----:B------:R-:W-:Y:S01]  /*3b00*/  @!PT LDS RZ, [RZ] ;  /* 0x00000000fffff984 */ /* 0x000fe20000000800 */
[----:B------:R-:W-:Y:S01]  /*3b10*/  @!PT LDS RZ, [RZ] ;  /* 0x00000000fffff984 */ /* 0x000fe20000000800 */
[----:B------:R-:W-:Y:S01]  /*3b20*/  @!PT LDS RZ, [RZ] ;  /* 0x00000000fffff984 */ /* 0x000fe20000000800 */
[----:B------:R-:W-:Y:S01]  /*3b30*/  @!PT LDS RZ, [RZ] ;  /* 0x00000000fffff984 */ /* 0x000fe20000000800 */
[----:B------:R2:W-:Y:S06]  /*3b40*/  MEMBAR.ALL.CTA ;  /* 0x0000000000007992 */ /* 0x0005ec0000008000 */
[----:B--2---:R-:W2:Y:S01]  /*3b50*/  FENCE.VIEW.ASYNC.S ;  /* 0x00000000000073c6 */ /* 0x004ea20000000000 */
[----:B------:R-:W-:-:S04]  /*3b60*/  PRMT R0, RZ, 0x654, R0 ;  /* 0x00000654ff007816 */ /* 0x000fc80000000000 */
[----:B--2---:R2:W-:Y:S01]  /*3b70*/  SYNCS.ARRIVE.TRANS64.RED.A1T0 RZ, [R0+URZ], RZ ;  /* 0x000000ff00ff79a7 */ /* 0x0045e200081004ff */
[----:B-1----:R-:W-:Y:S01]  /*3b80*/  LOP3.LUT P1, RZ, R6, 0x1, RZ, 0xc0, !PT ;  /* 0x0000000106ff7812 */ /* 0x002fe2000782c0ff */
[----:B--2---:R-:W-:-:S12]  /*3b90*/  BRA.U UP3, `(.L_x_72) ;  /* 0x0000000503087547 */ /* 0x004fd8000b800000 */
[----:B------:R-:W1:Y:S01]  /*3ba0*/  LDCU UR4, c[0x0][0x38c] ;  /* 0x00007180ff0477ac */ /* 0x000e620008000800 */
[----:B------:R-:W-:Y:S02]  /*3bb0*/  PLOP3.LUT P2, PT, PT, PT, PT, 0x80, 0x8 ;  /* 0x000000000008781c */ /* 0x000fe40003f4f070 */
[----:B------:R-:W-:Y:S01]  /*3bc0*/  SHF.L.U32 R5, R9, 0x1f, RZ ;  /* 0x0000001f09057819 */ /* 0x000fe200000006ff */
[----:B------:R-:W-:Y:S02]  /*3bd0*/  ULEA UR31, UR32, UR26, 0x3 ;  /* 0x0000001a201f7291 */ /* 0x000fe4000f8e18ff */
[----:B------:R-:W-:Y:S02]  /*3be0*/  ULEA UR11, UR32, UR44, 0x7 ;  /* 0x0000002c200b7291 */ /* 0x000fe4000f8e38ff */
[----:B-1----:R-:W-:-:S06]  /*3bf0*/  UISETP.GE.AND UP0, UPT, UR4, 0x1, UPT ;  /* 0x000000010400788c */ /* 0x002fcc000bf06270 */
[----:B------:R-:W-:-:S05]  /*3c00*/  PLOP3.LUT P0, PT, PT, PT, UP0, 0x80, 0x8 ;  /* 0x000000000008781c */ /* 0x000fca0003f0f008 */
[----:B------:R-:W-:-:S08]  /*3c10*/  @UP0 ULEA UR4, UR23, UR26, 0x3 ;  /* 0x0000001a17040291 */ /* 0x000fd0000f8e18ff */
[----:B------:R-:W-:-:S04]  /*3c20*/  @P0 SHF.L.U32 R0, R2, 0x1f, RZ ;  /* 0x0000001f02000819 */ /* 0x000fc800000006ff */
[----:B------:R1:W2:Y:S01]  /*3c30*/  @P0 SYNCS.PHASECHK.TRANS64.TRYWAIT P2, [UR4], R0 ;  /* 0x00000000ff0005a7 */ /* 0x0002a20008041104 */
[----:B------:R-:W3:Y:S02]  /*3c40*/  SYNCS.PHASECHK.TRANS64.TRYWAIT P0, [UR31+0x110], R5 ;  /* 0x00011005ff0075a7 */ /* 0x000ee4000800111f */
[----:B-123--:R-:W-:Y:S05]  /*3c50*/  @!P0 BRA `(.L_x_73) ;  /* 0x0000006c002c8947 */ /* 0x00efea0003800000 */
.L_x_175:
[----:B------:R-:W-:Y:S01]  /*3c60*/  UMOV UR27, UR22 ;  /* 0x00000016001b7c82 */ /* 0x000fe20008000000 */
[----:B------:R-:W-:Y:S05]  /*3c70*/  BRA.U !UP0, `(.L_x_74) ;  /* 0x0000000108c07547 */ /* 0x000fea000b800000 */
[----:B------:R-:W-:Y:S02]  /*3c80*/  UIADD3 UR27, UPT, UPT, UR43, UR22, URZ ;  /* 0x000000162b1b7290 */ /* 0x000fe4000fffe0ff */
[----:B------:R-:W-:Y:S01]  /*3c90*/  UPLOP3.LUT UP2, UPT, UPT, UPT, UPT, 0x40, 0x4 ;  /* 0x000000000004789c */ /* 0x000fe20003f4e870 */
[----:B------:R-:W-:Y:S01]  /*3ca0*/  UMOV UR24, UR33 ;  /* 0x0000002100187c82 */ /* 0x000fe20008000000 */
[----:B------:R-:W-:-:S09]  /*3cb0*/  UMOV UR10, UR23 ;  /* 0x00000017000a7c82 */ /* 0x000fd20008000000 */
.L_x_77:
[----:B--2---:R-:W-:Y:S01]  /*3cc0*/  ULEA UR5, UR10, UR26, 0x3 ;  /* 0x0000001a0a057291 */ /* 0x004fe2000f8e18ff */
[----:B---3--:R-:W-:Y:S11]  /*3cd0*/  @P2 BRA `(.L_x_75) ;  /* 0x00000000000c2947 */ /* 0x008ff60003800000 */
[----:B-1----:R-:W-:Y:S04]  /*3ce0*/  SHF.L.U32 R5, R2, 0x1f, RZ ;  /* 0x0000001f02057819 */ /* 0x002fe800000006ff */
[----:B------:R-:W1:Y:S02]  /*3cf0*/  SYNCS.PHASECHK.TRANS64.TRYWAIT P0, [UR5], R5 ;  /* 0x00000005ff0075a7 */ /* 0x000e640008001105 */
[----:B-1----:R-:W-:Y:S05]  /*3d00*/  @!P0 BRA `(.L_x_76) ;  /* 0x0000006c00188947 */ /* 0x002fea0003800000 */
.L_x_75:
[----:B------:R-:W-:Y:S01]  /*3d10*/  UISETP.NE.AND UP0, UPT, UR24, 0x1, UPT ;  /* 0x000000011800788c */ /* 0x000fe2000bf05270 */
[----:B------:R-:W-:Y:S01]  /*3d20*/  PLOP3.LUT P2, PT, PT, PT, PT, 0x80, 0x8 ;  /* 0x000000000008781c */ /* 0x000fe20003f4f070 */
[----:B------:R-:W-:Y:S02]  /*3d30*/  UIADD3 UR4, UPT, UPT, UR10, 0x1, URZ ;  /* 0x000000010a047890 */ /* 0x000fe4000fffe0ff */
[----:B------:R-:W-:Y:S02]  /*3d40*/  UIADD3 UR25, UPT, UPT, UR5, 0x40, URZ ;  /* 0x0000004005197890 */ /* 0x000fe4000fffe0ff */
[----:B------:R-:W-:Y:S01]  /*3d50*/  UISETP.NE.AND UP1, UPT, UR4, 0x8, UPT ;  /* 0x000000080400788c */ /* 0x000fe2000bf25270 */
[----:B------:R-:W-:Y:S01]  /*3d60*/  PLOP3.LUT P0, PT, PT, PT, UP0, 0x80, 0x8 ;  /* 0x000000000008781c */ /* 0x000fe20003f0f008 */
[----:B------:R-:W-:Y:S02]  /*3d70*/  UIADD3 UR22, UPT, UPT, UR22, 0x1, URZ ;  /* 0x0000000116167890 */ /* 0x000fe4000fffe0ff */
[----:B------:R-:W-:Y:S02]  /*3d80*/  USEL UR6, URZ, 0x1, UP1 ;  /* 0x00000001ff067887 */ /* 0x000fe40008800000 */
[----:B------:R-:W-:Y:S02]  /*3d90*/  USEL UR23, UR4, URZ, UP1 ;  /* 0x000000ff04177287 */ /* 0x000fe40008800000 */
[----:B------:R-:W-:Y:S02]  /*3da0*/  UIADD3 UR24, UPT, UPT, UR24, -0x1, URZ ;  /* 0xffffffff18187890 */ /* 0x000fe4000fffe0ff */
[----:B------:R-:W-:Y:S01]  /*3db0*/  @UP0 ULEA UR4, UR23, UR26, 0x3 ;  /* 0x0000001a17040291 */ /* 0x000fe2000f8e18ff */
[----:B------:R-:W-:Y:S01]  /*3dc0*/  LOP3.LUT R2, R2, UR6, RZ, 0x3c, !PT ;  /* 0x0000000602027c12 */ /* 0x000fe2000f8e3cff */
[----:B------:R-:W-:Y:S02]  /*3dd0*/  ULEA UR6, UR10, UR30, 0xa ;  /* 0x0000001e0a067291 */ /* 0x000fe4000f8e50ff */
[----:B------:R-:W-:Y:S01]  /*3de0*/  UISETP.NE.AND UP0, UPT, UR22, UR27, UPT ;  /* 0x0000001b1600728c */ /* 0x000fe2000bf05270 */
[----:B-1----:R-:W-:Y:S01]  /*3df0*/  @P0 SHF.L.U32 R0, R2, 0x1f, RZ ;  /* 0x0000001f02000819 */ /* 0x002fe200000006ff */
[----:B------:R-:W-:Y:S02]  /*3e00*/  UIADD3 UR20, UPT, UPT, UR6, 0x2, URZ ;  /* 0x0000000206147890 */ /* 0x000fe4000fffe0ff */
[----:B------:R-:W-:Y:S01]  /*3e10*/  UIADD3 UR16, UPT, UPT, UR6, 0x4, URZ ;  /* 0x0000000406107890 */ /* 0x000fe2000fffe0ff */
[----:B------:R2:W3:Y:S01]  /*3e20*/  @P0 SYNCS.PHASECHK.TRANS64.TRYWAIT P2, [UR4], R0 ;  /* 0x00000000ff0005a7 */ /* 0x0004e20008041104 */
[----:B------:R-:W-:Y:S02]  /*3e30*/  ULEA UR4, UR10, UR29, 0x9 ;  /* 0x0000001d0a047291 */ /* 0x000fe4000f8e48ff */
[----:B------:R-:W-:Y:S02]  /*3e40*/  UIADD3 UR12, UPT, UPT, UR6, 0x6, URZ ;  /* 0x00000006060c7890 */ /* 0x000fe4000fffe0ff */
[----:B------:R-:W-:Y:S02]  /*3e50*/  UIADD3 UR18, UPT, UPT, UR4, 0x2, URZ ;  /* 0x0000000204127890 */ /* 0x000fe4000fffe0ff */
[----:B------:R-:W-:Y:S02]  /*3e60*/  UIADD3 UR14, UPT, UPT, UR4, 0x4, URZ ;  /* 0x00000004040e7890 */ /* 0x000fe4000fffe0ff */
[----:B------:R-:W-:Y:S01]  /*3e70*/  UIADD3 UR8, UPT, UPT, UR4, 0x6, URZ ;  /* 0x0000000604087890 */ /* 0x000fe2000fffe0ff */
[----:B------:R-:W-:Y:S01]  /*3e80*/  UMOV UR7, 0x40004040 ;  /* 0x4000404000077882 */ /* 0x000fe20000000000 */
[----:B------:R-:W-:Y:S01]  /*3e90*/  UMOV UR5, 0x40004040 ;  /* 0x4000404000057882 */ /* 0x000fe20000000000 */
[----:B------:R-:W-:Y:S01]  /*3ea0*/  UMOV UR21, 0x40004040 ;  /* 0x4000404000157882 */ /* 0x000fe20000000000 */
[----:B------:R2:W-:Y:S01]  /*3eb0*/  UTCQMMA.2CTA gdesc[UR4], gdesc[UR6], tmem[UR11], tmem[UR40], idesc[UR41], UP2 ;  /* 0x00ff2806040075ea */ /* 0x0005e2000920030b */
[----:B------:R-:W-:Y:S01]  /*3ec0*/  UPLOP3.LUT UP2, UPT, UPT, UPT, UPT, 0x80, 0x8 ;  /* 0x000000000008789c */ /* 0x000fe20003f4f070 */
[----:B------:R-:W-:Y:S01]  /*3ed0*/  UMOV UR19, 0x40004040 ;  /* 0x4000404000137882 */ /* 0x000fe20000000000 */
[----:B------:R-:W-:Y:S01]  /*3ee0*/  UMOV UR17, 0x40004040 ;  /* 0x4000404000117882 */ /* 0x000fe20000000000 */
[----:B------:R2:W-:Y:S01]  /*3ef0*/  UTCQMMA.2CTA gdesc[UR18], gdesc[UR20], tmem[UR11], tmem[UR38], idesc[UR39], UPT ;  /* 0x00ff2614120075ea */ /* 0x0005e2000ba0030b */
[----:B------:R-:W-:Y:S01]  /*3f00*/  UMOV UR15, 0x40004040 ;  /* 0x40004040000f7882 */ /* 0x000fe20000000000 */
[----:B------:R-:W-:Y:S01]  /*3f10*/  UMOV UR13, 0x40004040 ;  /* 0x40004040000d7882 */ /* 0x000fe20000000000 */
[----:B------:R-:W-:Y:S01]  /*3f20*/  UMOV UR9, 0x40004040 ;  /* 0x4000404000097882 */ /* 0x000fe20000000000 */
[----:B------:R2:W-:Y:S01]  /*3f30*/  UTCQMMA.2CTA gdesc[UR14], gdesc[UR16], tmem[UR11], tmem[UR36], idesc[UR37], UPT ;  /* 0x00ff24100e0075ea */ /* 0x0005e2000ba0030b */
[----:B------:R2:W-:Y:S01]  /*3f40*/  UTCQMMA.2CTA gdesc[UR8], gdesc[UR12], tmem[UR11], tmem[UR34], idesc[UR35], UPT ;  /* 0x00ff220c080075ea */ /* 0x0005e2000ba0030b */
[----:B------:R2:W-:Y:S01]  /*3f50*/  UTCBAR.2CTA.MULTICAST [UR25], URZ, UR28 ;  /* 0x000000ff190073e9 */ /* 0x0005e2000820081c */
[----:B------:R-:W-:Y:S01]  /*3f60*/  UMOV UR10, UR23 ;  /* 0x00000017000a7c82 */ /* 0x000fe20008000000 */
[----:B------:R-:W-:Y:S05]  /*3f70*/  BRA.U UP0, `(.L_x_77) ;  /* 0xfffffffd00507547 */ /* 0x000fea000b83ffff */
.L_x_74:
[----:B--2---:R-:W-:Y:S01]  /*3f80*/  UIADD3 UR4, UPT, UPT, UR31, 0xf0, URZ ;  /* 0x000000f01f047890 */ /* 0x004fe2000fffe0ff */
[----:B------:R-:W-:-:S08]  /*3f90*/  UMOV UR22, UR27 ;  /* 0x0000001b00167c82 */ /* 0x000fd00008000000 */
[----:B------:R2:W-:Y:S01]  /*3fa0*/  UTCBAR.2CTA.MULTICAST [UR4], URZ, UR42 ;  /* 0x000000ff040073e9 */ /* 0x0005e2000820082a */
[----:B------:R-:W-:Y:S02]  /*3fb0*/  NOP ;  /* 0x0000000000007918 */ /* 0x000fe40000000000 */
.L_x_72:
[----:B--2---:R-:W-:Y:S01]  /*3fc0*/  UIADD3 UR4, UPT, UPT, UR32, 0x1, URZ ;  /* 0x0000000120047890 */ /* 0x004fe2000fffe0ff */
[----:B------:R-:W-:-:S03]  /*3fd0*/  ISETP.NE.AND P0, PT, R8, 0x2, PT ;  /* 0x000000020800780c */ /* 0x000fc60003f05270 */
[----:B------:R-:W-:Y:S01]  /*3fe0*/  UISETP.NE.AND UP0, UPT, UR4, 0x4, UPT ;  /* 0x000000040400788c */ /* 0x000fe2000bf05270 */
[----:B-1----:R-:W-:Y:S02]  /*3ff0*/  SEL R0, RZ, 0x1, P0 ;  /* 0x00000001ff007807 */ /* 0x002fe40000000000 */
[----:B------:R-:W-:Y:S01]  /*4000*/  SEL R8, R8, RZ, P0 ;  /* 0x000000ff08087207 */ /* 0x000fe20000000000 */
[----:B------:R-:W-:Y:S01]  /*4010*/  USEL UR5, URZ, 0x1, UP0 ;  /* 0x00000001ff057887 */ /* 0x000fe20008000000 */
[----:B------:R-:W-:Y:S01]  /*4020*/  LOP3.LUT R3, R3, R0, RZ, 0x3c, !PT ;  /* 0x0000000003037212 */ /* 0x000fe200078e3cff */
[----:B------:R-:W-:-:S04]  /*4030*/  USEL UR32, UR4, URZ, UP0 ;  /* 0x000000ff04207287 */ /* 0x000fc80008000000 */
[----:B------:R-:W-:Y:S01]  /*4040*/  LOP3.LUT R9, R9, UR5, RZ, 0x3c, !PT ;  /* 0x0000000509097c12 */ /* 0x000fe2000f8e3cff */
[----:B------:R-:W-:Y:S07]  /*4050*/  @P1 BRA `(.L_x_78) ;  /* 0xfffffff800881947 */ /* 0x000fee000383ffff */
[----:B------:R-:W1:Y:S01]  /*4060*/  S2UR UR8, SR_CgaCtaId ;  /* 0x00000000000879c3 */ /* 0x000e620000008800 */
[----:B------:R-:W-:Y:S01]  /*4070*/  ELECT P0, URZ, PT ;  /* 0x0000000000ff782f */ /* 0x000fe20003800000 */
[----:B------:R-:W-:Y:S01]  /*4080*/  HFMA2 R0, -RZ, RZ, 0, 5.9604644775390625e-08 ;  /* 0x00000001ff007431 */ /* 0x000fe200000001ff */
[----:B------:R-:W-:-:S05]  /*4090*/  UMOV UR4, 0x40 ;  /* 0x0000004000047882 */ /* 0x000fca0000000000 */
[----:B------:R-:W-:Y:S01]  /*40a0*/  UVIRTCOUNT.DEALLOC.SMPOOL 0x80 ;  /* 0x000000800000784c */ /* 0x000fe20000000000 */
[----:B------:R-:W-:Y:S02]  /*40b0*/  UISETP.NE.AND UP1, UPT, UR47, URZ, UPT ;  /* 0x000000ff2f00728c */ /* 0x000fe4000bf25270 */
[----:B-1----:R-:W-:-:S09]  /*40c0*/  ULEA UR8, UR8, UR4, 0x18 ;  /* 0x0000000408087291 */ /* 0x002fd2000f8ec0ff */
[----:B------:R1:W-:Y:S01]  /*40d0*/  @P0 STS.U8 [UR8+0x1c], R0 ;  /* 0x00001c00ff000988 */ /* 0x0003e20008000008 */
[----:B------:R-:W-:Y:S05]  /*40e0*/  BRA.U UP1, `(.L_x_79) ;  /* 0x0000000101a07547 */ /* 0x000fea000b800000 */
[----:B------:R-:W-:Y:S01]  /*40f0*/  UIADD3 UR7, UPT, UPT, UR26, 0x110, URZ ;  /* 0x000001101a077890 */ /* 0x000fe2000fffe0ff */
[----:B------:R-:W-:-:S03]  /*4100*/  SHF.L.U32 R3, R9, 0x1f, RZ ;  /* 0x0000001f09037819 */ /* 0x000fc600000006ff */
[----:B------:R-:W-:-:S09]  /*4110*/  ULEA UR4, UR32, UR7, 0x3 ;  /* 0x0000000720047291 */ /* 0x000fd2000f8e18ff */
[----:B------:R-:W2:Y:S02]  /*4120*/  SYNCS.PHASECHK.TRANS64.TRYWAIT P0, [UR4], R3 ;  /* 0x00000003ff0075a7 */ /* 0x000ea40008001104 */
[----:B--2---:R-:W-:Y:S05]  /*4130*/  @!P0 BRA `(.L_x_80) ;  /* 0x0000006800248947 */ /* 0x004fea0003800000 */
.L_x_178:
        /* <DEDUP_REMOVED lines=9> */
.L_x_180:
        /* <DEDUP_REMOVED lines=9> */
.L_x_182:
[----:B------:R-:W-:-:S04]  /*4260*/  UIADD3 UR4, UPT, UPT, UR4, 0x1, URZ ;  /* 0x0000000104047890 */ /* 0x000fc8000fffe0ff */
[----:B------:R-:W-:-:S04]  /*4270*/  UISETP.NE.AND UP0, UPT, UR4, 0x4, UPT ;  /* 0x000000040400788c */ /* 0x000fc8000bf05270 */
[----:B------:R-:W-:Y:S02]  /*4280*/  USEL UR5, URZ, 0x1, UP0 ;  /* 0x00000001ff057887 */ /* 0x000fe40008000000 */
[----:B------:R-:W-:-:S04]  /*4290*/  USEL UR4, UR4, URZ, UP0 ;  /* 0x000000ff04047287 */ /* 0x000fc80008000000 */
[----:B------:R-:W-:Y:S01]  /*42a0*/  ULEA UR4, UR4, UR7, 0x3 ;  /* 0x0000000704047291 */ /* 0x000fe2000f8e18ff */
[----:B-1----:R-:W-:-:S04]  /*42b0*/  LOP3.LUT R3, R2, UR5, RZ, 0x3c, !PT ;  /* 0x0000000502037c12 */ /* 0x002fc8000f8e3cff */
[----:B------:R-:W-:Y:S01]  /*42c0*/  SHF.L.U32 R3, R3, 0x1f, RZ ;  /* 0x0000001f03037819 */ /* 0x000fe200000006ff */
[----:B------:R-:W-:-:S04]  /*42d0*/  IMAD.U32 R0, RZ, RZ, UR4 ;  /* 0x00000004ff007e24 */ /* 0x000fc8000f8e00ff */
[----:B------:R1:W2:Y:S03]  /*42e0*/  SYNCS.PHASECHK.TRANS64.TRYWAIT P0, [R0+URZ], R3 ;  /* 0x00000003000075a7 */ /* 0x0002a600080011ff */
[----:B--2---:R-:W-:Y:S05]  /*42f0*/  @!P0 NANOSLEEP.SYNCS 0x989680 ;  /* 0x009896800000895d */ /* 0x004fea0003900000 */
[----:B------:R-:W2:Y:S02]  /*4300*/  @!P0 SYNCS.PHASECHK.TRANS64 P0, [R0+URZ], R3 ;  /* 0x00000003000085a7 */ /* 0x000ea400080010ff */
[----:B--2---:R-:W-:Y:S05]  /*4310*/  @P0 BRA `(.L_x_83) ;  /* 0x0000000000200947 */ /* 0x004fea0003800000 */
.L_x_84:
[----:B--2---:R2:W4:Y:S02]  /*4320*/  SYNCS.PHASECHK.TRANS64.TRYWAIT P0, [R0+URZ], R3 ;  /* 0x00000003000075a7 */ /* 0x00452400080011ff */
[----:B----4-:R-:W-:Y:S05]  /*4330*/  @!P0 NANOSLEEP.SYNCS 0x989680 ;  /* 0x009896800000895d */ /* 0x010fea0003900000 */
[----:B------:R-:W4:Y:S02]  /*4340*/  @!P0 SYNCS.PHASECHK.TRANS64 P0, [R0+URZ], R3 ;  /* 0x00000003000085a7 */ /* 0x000f2400080010ff */
[----:B----4-:R-:W-:Y:S05]  /*4350*/  @!P0 BRA `(.L_x_84) ;  /* 0xfffffffc00f08947 */ /* 0x010fea000383ffff */
[----:B------:R-:W-:Y:S05]  /*4360*/  BRA `(.L_x_83) ;  /* 0x00000000000c7947 */ /* 0x000fea0003800000 */
.L_x_79:
[----:B------:R-:W-:-:S04]  /*4370*/  UIADD3 UR4, UPT, UPT, UR26, 0x150, URZ ;  /* 0x000001501a047890 */ /* 0x000fc8000fffe0ff */
[----:B------:R-:W-:-:S09]  /*4380*/  UPRMT UR4, UR46, 0x654, UR4 ;  /* 0x000006542e047896 */ /* 0x000fd20008000004 */
[----:B------:R-:W-:Y:S03]  /*4390*/  SYNCS.ARRIVE.TRANS64.RED.A1T0 RZ, [UR4], RZ ;  /* 0x000000ffffff79a7 */ /* 0x000fe60008100404 */
.L_x_83:
[----:B-12---:R-:W-:Y:S01]  /*43a0*/  SHF.L.U32 R3, RZ, 0x1f, RZ ;  /* 0x0000001fff037819 */ /* 0x006fe200000006ff */
[----:B------:R-:W-:Y:S01]  /*43b0*/  UIADD3 UR4, UPT, UPT, UR26, 0x150, URZ ;  /* 0x000001501a047890 */ /* 0x000fe2000fffe0ff */
[----:B------:R-:W-:Y:S02]  /*43c0*/  PLOP3.LUT P0, PT, PT, PT, UP1, 0x80, 0x8 ;  /* 0x000000000008781c */ /* 0x000fe40003f0f018 */
[----:B------:R-:W1:Y:S02]  /*43d0*/  SYNCS.PHASECHK.TRANS64.TRYWAIT P1, [UR26+0x150], R3 ;  /* 0x00015003ff0075a7 */ /* 0x000e64000802111a */
[----:B-1----:R-:W-:Y:S09]  /*43e0*/  @!P1 BRA `(.L_x_85) ;  /* 0x0000006400c09947 */ /* 0x002ff20003800000 */
.L_x_184:
[----:B------:R-:W-:Y:S01]  /*43f0*/  @!UP1 UPRMT UR4, UR46, 0x654, UR4 ;  /* 0x000006542e049896 */ /* 0x000fe20008000004 */
[----:B------:R-:W-:Y:S01]  /*4400*/  UMOV UR5, 0xffff ;  /* 0x0000ffff00057882 */ /* 0x000fe20000000000 */
[----:B------:R-:W-:-:S07]  /*4410*/  UMOV UR6, 0x1 ;  /* 0x0000000100067882 */ /* 0x000fce0000000000 */
[----:B------:R-:W-:Y:S01]  /*4420*/  @!P0 SYNCS.ARRIVE.TRANS64.RED.A1T0 RZ, [UR4], RZ ;  /* 0x000000ffffff89a7 */ /* 0x000fe20008100404 */
[----:B------:R-:W-:Y:S01]  /*4430*/  NOP ;  /* 0x0000000000007918 */ /* 0x000fe20000000000 */
[----:B-1----:R-:W1:Y:S01]  /*4440*/  LDS R0, [UR8+0x14] ;  /* 0x00001408ff007984 */ /* 0x002e620008000800 */
[----:B------:R-:W-:-:S04]  /*4450*/  ULOP3.LUT UR4, UR44, 0xffff, URZ, 0xc0, !UPT ;  /* 0x0000ffff2c047892 */ /* 0x000fc8000f8ec0ff */
[----:B------:R-:W-:-:S04]  /*4460*/  USHF.R.U32.HI UR4, URZ, 0x5, UR4 ;  /* 0x00000005ff047899 */ /* 0x000fc80008011604 */
[----:B------:R-:W-:Y:S02]  /*4470*/  USHF.L.U32 UR5, UR5, UR4, URZ ;  /* 0x0000000405057299 */ /* 0x000fe400080006ff */
[----:B------:R-:W-:-:S04]  /*4480*/  USHF.L.U32 UR4, UR6, UR4, URZ ;  /* 0x0000000406047299 */ /* 0x000fc800080006ff */
[----:B-1----:R-:W-:-:S04]  /*4490*/  LOP3.LUT R0, R0, UR5, RZ, 0xc0, !PT ;  /* 0x0000000500007c12 */ /* 0x002fc8000f8ec0ff */
[----:B------:R-:W-:-:S13]  /*44a0*/  ISETP.NE.AND P0, PT, R0, UR5, PT ;  /* 0x0000000500007c0c */ /* 0x000fda000bf05270 */
[----:B------:R-:W-:Y:S05]  /*44b0*/  @P0 BRA `(.L_x_86) ;  /* 0x0000000000580947 */ /* 0x000fea0003800000 */
[----:B------:R-:W1:Y:S02]  /*44c0*/  LDS R0, [UR8+0x18] ;  /* 0x00001808ff007984 */ /* 0x000e640008000800 */
[----:B-1----:R-:W-:-:S04]  /*44d0*/  LOP3.LUT R0, R0, UR4, RZ, 0xc0, !PT ;  /* 0x0000000400007c12 */ /* 0x002fc8000f8ec0ff */
[----:B------:R-:W-:-:S13]  /*44e0*/  ISETP.NE.AND P0, PT, R0, UR4, PT ;  /* 0x0000000400007c0c */ /* 0x000fda000bf05270 */
[----:B------:R-:W-:Y:S05]  /*44f0*/  @P0 BRA `(.L_x_87) ;  /* 0x00000000003c0947 */ /* 0x000fea0003800000 */
[----:B------:R-:W1:Y:S01]  /*4500*/  S2R R2, SR_LANEID ;  /* 0x0000000000027919 */ /* 0x000e620000000000 */
[----:B------:R-:W-:Y:S01]  /*4510*/  ULOP3.LUT UR5, URZ, UR5, URZ, 0x33, !UPT ;  /* 0x00000005ff057292 */ /* 0x000fe2000f8e33ff */
[----:B------:R-:W-:Y:S01]  /*4520*/  LOP3.LUT R4, RZ, UR4, RZ, 0x33, !PT ;  /* 0x00000004ff047c12 */ /* 0x000fe2000f8e33ff */
[----:B------:R-:W-:Y:S02]  /*4530*/  VOTEU.ANY UR4, UPT, PT ;  /* 0x0000000000047886 */ /* 0x000fe400038e0100 */
[----:B------:R-:W-:Y:S01]  /*4540*/  UFLO.U32 UR4, UR4 ;  /* 0x00000004000472bd */ /* 0x000fe200080e0000 */
[----:B------:R-:W2:Y:S01]  /*4550*/  REDUX UR6, R4 ;  /* 0x00000000040673c4 */ /* 0x000ea20000000000 */
[----:B------:R-:W-:-:S06]  /*4560*/  IMAD.U32 R0, RZ, RZ, UR5 ;  /* 0x00000005ff007e24 */ /* 0x000fcc000f8e00ff */
[----:B------:R4:W-:Y:S01]  /*4570*/  UTCATOMSWS.AND URZ, UR5 ;  /* 0x0000000500ff79e3 */ /* 0x0009e20008000000 */
[----:B------:R-:W3:Y:S01]  /*4580*/  REDUX UR7, R0 ;  /* 0x00000000000773c4 */ /* 0x000ee20000000000 */
[----:B-1----:R-:W-:Y:S01]  /*4590*/  ISETP.EQ.U32.AND P0, PT, R2, UR4, PT ;  /* 0x0000000402007c0c */ /* 0x002fe2000bf02070 */
[----:B--2---:R-:W-:Y:S01]  /*45a0*/  IMAD.U32 R2, RZ, RZ, UR6 ;  /* 0x00000006ff027e24 */ /* 0x004fe2000f8e00ff */
[----:B---3--:R-:W-:-:S11]  /*45b0*/  MOV R3, UR7 ;  /* 0x0000000700037c02 */ /* 0x008fd60008000f00 */
[----:B------:R4:W-:Y:S04]  /*45c0*/  @P0 ATOMS.AND RZ, [UR8+0x14], R3 ;  /* 0x00001403ffff098c */ /* 0x0009e8000a800008 */
[----:B------:R4:W-:Y:S01]  /*45d0*/  @P0 ATOMS.AND RZ, [UR8+0x18], R2 ;  /* 0x00001802ffff098c */ /* 0x0009e2000a800008 */
[----:B------:R-:W-:Y:S05]  /*45e0*/  BRA `(.L_x_88) ;  /* 0x0000000000147947 */ /* 0x000fea0003800000 */
.L_x_87:
[----:B------:R-:W-:Y:S02]  /*45f0*/  MOV R2, 0x4610 ;  /* 0x0000461000027802 */ /* 0x000fe40000000f00 */
[----:B---3-5:R-:W-:Y:S05]  /*4600*/  CALL.REL.NOINC `($__internal_0_$__cuda_sm10x_tcgen05_guardrail_trap_col_being_dealloced_not_returned_by_alloc) ;  /* 0x00000068009c7944 */ /* 0x028fea0003c00000 */
[----:B------:R-:W-:Y:S05]  /*4610*/  BRA `(.L_x_88) ;  /* 0x0000000000087947 */ /* 0x000fea0003800000 */
.L_x_86:
[----:B------:R-:W-:Y:S02]  /*4620*/  MOV R2, 0x4640 ;  /* 0x0000464000027802 */ /* 0x000fe40000000f00 */
[----:B---3-5:R-:W-:Y:S05]  /*4630*/  CALL.REL.NOINC `($__internal_2_$__cuda_sm10x_tcgen05_guardrail_trap_unallocated_columns_being_dealloced) ;  /* 0x0000006800a87944 */ /* 0x028fea0003c00000 */
.L_x_88:
[----:B------:R-:W-:Y:S01]  /*4640*/  NOP ;  /* 0x0000000000007918 */ /* 0x000fe20000000000 */
[----:B----4-:R-:W-:Y:S05]  /*4650*/  EXIT ;  /* 0x000000000000794d */ /* 0x010fea0003800000 */
.L_x_59:
[----:B------:R-:W-:-:S09]  /*4660*/  UISETP.NE.OR UP0, UPT, UR20, 0x3, !UP4 ;  /* 0x000000031400788c */ /* 0x000fd2000e705670 */
[----:B------:R-:W-:Y:S05]  /*4670*/  BRA.U UP0, `(.L_x_89) ;  /* 0x0000001100e87547 */ /* 0x000fea000b800000 */
[----:B------:R-:W2:Y:S01]  /*4680*/  LDCU.64 UR4, c[0x0][0x888] ;  /* 0x00011100ff0477ac */ /* 0x000ea20008000a00 */
[----:B------:R-:W3:Y:S01]  /*4690*/  LDC.64 R12, c[0x0][0x348] ;  /* 0x0000d200ff0c7b82 */ /* 0x000ee20000000a00 */
[----:B------:R-:W-:Y:S02]  /*46a0*/  HFMA2 R9, -RZ, RZ, 0, 0 ;  /* 0x00000000ff097431 */ /* 0x000fe400000001ff */
[----:B------:R-:W-:Y:S01]  /*46b0*/  IMAD.MOV.U32 R11, RZ, RZ, 0x1 ;  /* 0x00000001ff0b7424 */ /* 0x000fe200078e00ff */
[----:B------:R-:W4:Y:S01]  /*46c0*/  LDCU UR38, c[0x0][0x370] ;  /* 0x00006e00ff2677ac */ /* 0x000f220008000800 */
[----:B------:R-:W-:Y:S01]  /*46d0*/  IMAD.MOV.U32 R10, RZ, RZ, RZ ;  /* 0x000000ffff0a7224 */ /* 0x000fe200078e00ff */
[----:B------:R-:W-:Y:S01]  /*46e0*/  MOV R3, 0x1000 ;  /* 0x0000100000037802 */ /* 0x000fe20000000f00 */
[----:B------:R-:W4:Y:S01]  /*46f0*/  LDCU.128 UR48, c[0x0][0xb10] ;  /* 0x00016200ff3077ac */ /* 0x000f220008000c00 */
[----:B------:R-:W1:Y:S01]  /*4700*/  LDCU UR37, c[0x0][0x374] ;  /* 0x00006e80ff2577ac */ /* 0x000e620008000800 */
[----:B------:R-:W1:Y:S01]  /*4710*/  LDCU.64 UR30, c[0x0][0x890] ;  /* 0x00011200ff1e77ac */ /* 0x000e620008000a00 */
[----:B--2---:R-:W-:Y:S01]  /*4720*/  UISETP.NE.U32.AND UP0, UPT, UR4, URZ, UPT ;  /* 0x000000ff0400728c */ /* 0x004fe2000bf05070 */
[----:B------:R-:W2:Y:S01]  /*4730*/  LDCU UR15, c[0x0][0xb0c] ;  /* 0x00016180ff0f77ac */ /* 0x000ea20008000800 */
[----:B------:R-:W3:Y:S01]  /*4740*/  LDCU UR57, c[0x0][0xb20] ;  /* 0x00016400ff3977ac */ /* 0x000ee20008000800 */
[----:B------:R-:W3:Y:S01]  /*4750*/  LDCU UR4, c[0x0][0xb30] ;  /* 0x00016600ff0477ac */ /* 0x000ee20008000800 */
[----:B------:R-:W-:Y:S01]  /*4760*/  UMOV UR21, 0x400 ;  /* 0x0000040000157882 */ /* 0x000fe20000000000 */
[----:B----4-:R-:W-:-:S02]  /*4770*/  UIMAD.WIDE.U32 UR54, UR38, UR48, URZ ;  /* 0x00000030263672a5 */ /* 0x010fc4000f8e00ff */
[----:B-1----:R-:W-:Y:S02]  /*4780*/  UIMAD.WIDE.U32 UR6, UR37, UR51, URZ ;  /* 0x00000033250672a5 */ /* 0x002fe4000f8e00ff */
[----:B------:R-:W-:Y:S02]  /*4790*/  ULEA UR21, UR58, UR21, 0x18 ;  /* 0x000000153a157291 */ /* 0x000fe4000f8ec0ff */
[----:B------:R-:W-:Y:S02]  /*47a0*/  UISETP.NE.AND.EX UP6, UPT, UR5, URZ, UPT, UP0 ;  /* 0x000000ff0500728c */ /* 0x000fe4000bfc5300 */
[----:B------:R-:W-:Y:S02]  /*47b0*/  UISETP.NE.AND UP0, UPT, UR45, 0x1, UPT ;  /* 0x000000012d00788c */ /* 0x000fe4000bf05270 */
[----:B------:R-:W-:Y:S02]  /*47c0*/  UISETP.NE.U32.AND UP0, UPT, UR30, URZ, UPT ;  /* 0x000000ff1e00728c */ /* 0x000fe4000bf05070 */
[----:B------:R-:W-:-:S02]  /*47d0*/  UIADD3 UR39, UPT, UPT, UR21, 0x98, URZ ;  /* 0x0000009815277890 */ /* 0x000fc4000fffe0ff */
[----:B------:R-:W-:Y:S02]  /*47e0*/  UIADD3 UR41, UPT, UPT, UR21, 0x80, URZ ;  /* 0x0000008015297890 */ /* 0x000fe4000fffe0ff */
[----:B------:R-:W-:Y:S02]  /*47f0*/  UIADD3 UR33, UPT, UPT, UR21, 0x88, URZ ;  /* 0x0000008815217890 */ /* 0x000fe4000fffe0ff */
[----:B------:R-:W-:Y:S01]  /*4800*/  UIADD3 UR25, UPT, UPT, UR21, 0x90, URZ ;  /* 0x0000009015197890 */ /* 0x000fe2000fffe0ff */
[----:B------:R-:W-:Y:S01]  /*4810*/  UMOV UR54, UR55 ;  /* 0x0000003700367c82 */ /* 0x000fe20008000000 */
[----:B------:R-:W-:Y:S01]  /*4820*/  UMOV UR53, UR7 ;  /* 0x0000000700357c82 */ /* 0x000fe20008000000 */
[----:B------:R-:W-:Y:S02]  /*4830*/  UISETP.GE.AND UP2, UPT, UR45, 0x1, UPT ;  /* 0x000000012d00788c */ /* 0x000fe4000bf46270 */
[----:B------:R-:W-:Y:S02]  /*4840*/  UISETP.NE.AND.EX UP5, UPT, UR31, URZ, UPT, UP0 ;  /* 0x000000ff1f00728c */ /* 0x000fe4000bfa5300 */
[----:B------:R-:W-:Y:S01]  /*4850*/  UPLOP3.LUT UP3, UPT, UPT, UPT, UPT, 0x40, 0x4 ;  /* 0x000000000004789c */ /* 0x000fe20003f6e870 */
[----:B------:R-:W1:Y:S01]  /*4860*/  LDCU.64 UR22, c[0x0][0xb28] ;  /* 0x00016500ff1677ac */ /* 0x000e620008000a00 */
[----:B--2---:R-:W-:-:S02]  /*4870*/  UISETP.NE.AND UP2, UPT, UR15, 0x1, UPT ;  /* 0x000000010f00788c */ /* 0x004fc4000bf45270 */
[----:B------:R-:W-:Y:S02]  /*4880*/  UPRMT UR39, UR58, 0x654, UR39 ;  /* 0x000006543a277896 */ /* 0x000fe40008000027 */
[----:B------:R-:W-:Y:S02]  /*4890*/  UPRMT UR52, UR58, 0x654, UR41 ;  /* 0x000006543a347896 */ /* 0x000fe40008000029 */
[----:B------:R-:W-:Y:S02]  /*48a0*/  UPRMT UR47, UR58, 0x654, UR33 ;  /* 0x000006543a2f7896 */ /* 0x000fe40008000021 */
[----:B------:R-:W-:Y:S02]  /*48b0*/  UPRMT UR46, UR58, 0x654, UR25 ;  /* 0x000006543a2e7896 */ /* 0x000fe40008000019 */
[----:B------:R-:W-:Y:S02]  /*48c0*/  USHF.R.U32.HI UR54, URZ, UR49, UR54 ;  /* 0x00000031ff367299 */ /* 0x000fe40008011636 */
[----:B---3--:R-:W-:-:S02]  /*48d0*/  USHF.R.U32.HI UR53, URZ, UR57, UR53 ;  /* 0x00000039ff357299 */ /* 0x008fc40008011635 */
[----:B------:R-:W-:Y:S02]  /*48e0*/  UISETP.NE.AND UP0, UPT, UR50, 0x1, UPT ;  /* 0x000000013200788c */ /* 0x000fe4000bf05270 */
[----:B------:R-:W-:-:S11]  /*48f0*/  UISETP.NE.AND UP4, UPT, UR4, 0x1, UPT ;  /* 0x000000010400788c */ /* 0x000fd6000bf85270 */
.L_x_100:
[C---:B------:R-:W-:Y:S02]  /*4900*/  LEA R8, R10.reuse, UR21, 0x3 ;  /* 0x000000150a087c11 */ /* 0x040fe4000f8e18ff */
[----:B------:R-:W-:Y:S02]  /*4910*/  SHF.L.U32 R5, R9, 0x1f, RZ ;  /* 0x0000001f09057819 */ /* 0x000fe400000006ff */
[----:B------:R-:W-:Y:S02]  /*4920*/  LEA R6, R10, UR21, 0x4 ;  /* 0x000000150a067c11 */ /* 0x000fe4000f8e20ff */
[----:B--2---:R-:W2:Y:S02]  /*4930*/  SYNCS.PHASECHK.TRANS64.TRYWAIT P0, [R8+URZ+0xd0], R5 ;  /* 0x0000d005080075a7 */ /* 0x004ea400080011ff */
[----:B--2---:R-:W-:Y:S05]  /*4940*/  @!P0 BRA `(.L_x_90) ;  /* 0x0000006000808947 */ /* 0x004fea0003800000 */
.L_x_185:
[----:B--2---:R-:W2:Y:S01]  /*4950*/  LDS.128 R4, [R6+0x160] ;  /* 0x0001600006047984 */ /* 0x004ea20000000c00 */
[----:B------:R-:W-:Y:S01]  /*4960*/  UISETP.GE.AND UP0, UPT, UR45, 0x1, UPT ;  /* 0x000000012d00788c */ /* 0x000fe2000bf06270 */
[----:B------:R-:W-:Y:S01]  /*4970*/  @!PT LDS RZ, [RZ] ;  /* 0x00000000fffff984 */ /* 0x000fe20000000800 */
[----:B------:R-:W-:Y:S01]  /*4980*/  @!PT LDS RZ, [RZ] ;  /* 0x00000000fffff984 */ /* 0x000fe20000000800 */
[----:B------:R-:W-:Y:S01]  /*4990*/  @!PT LDS RZ, [RZ] ;  /* 0x00000000fffff984 */ /* 0x000fe20000000800 */
[----:B------:R-:W-:Y:S01]  /*49a0*/  @!PT LDS RZ, [RZ] ;  /* 0x00000000fffff984 */ /* 0x000fe20000000800 */
[----:B------:R3:W-:Y:S06]  /*49b0*/  MEMBAR.ALL.CTA ;  /* 0x0000000000007992 */ /* 0x0007ec0000008000 */
[----:B---3--:R-:W3:Y:S01]  /*49c0*/  FENCE.VIEW.ASYNC.S ;  /* 0x00000000000073c6 */ /* 0x008ee20000000000 */
[----:B--2---:R-:W-:Y:S11]  /*49d0*/  LOP3.LUT P0, RZ, R6, 0x1, RZ, 0xc0, !PT ;  /* 0x0000000106ff7812 */ /* 0x004ff6000780c0ff */
[----:B------:R-:W-:Y:S02]  /*49e0*/  @!UPT UIADD3 URZ, UPT, UPT, URZ, URZ, URZ ;  /* 0x000000fffffff290 */ /* 0x000fe4000fffe0ff */
[----:B---3--:R-:W-:Y:S01]  /*49f0*/  VOTEU.ANY UP2, P0 ;  /* 0x0000000000ff7886 */ /* 0x008fe20000040100 */
[----:B------:R-:W-:Y:S11]  /*4a00*/  PLOP3.LUT P0, PT, PT, PT, UP2, 0x80, 0x8 ;  /* 0x000000000008781c */ /* 0x000ff60003f0f028 */
[----:B------:R-:W-:Y:S02]  /*4a10*/  @!UPT UIADD3 URZ, UPT, UPT, URZ, URZ, URZ ;  /* 0x000000fffffff290 */ /* 0x000fe4000fffe0ff */
[----:B------:R-:W-:Y:S02]  /*4a20*/  @P0 SHF.R.U32.HI R0, RZ, 0x10, R5 ;  /* 0x00000010ff000819 */ /* 0x000fe40000011605 */
[----:B------:R-:W-:Y:S02]  /*4a30*/  @P0 MOV R2, R4 ;  /* 0x0000000400020202 */ /* 0x000fe40000000f00 */
[----:B------:R-:W-:Y:S01]  /*4a40*/  @P0 R2UR UR4, R0 ;  /* 0x00000000000402ca */ /* 0x000fe200000e0000 */
[----:B------:R-:W-:Y:S01]  /*4a50*/  VIADD R0, R8, 0xe0 ;  /* 0x000000e008007836 */ /* 0x000fe20000000000 */
[----:B------:R-:W-:Y:S02]  /*4a60*/  @P0 LOP3.LUT R4, R5, 0xffff, RZ, 0xc0, !PT ;  /* 0x0000ffff05040812 */ /* 0x000fe400078ec0ff */
[----:B------:R-:W-:Y:S02]  /*4a70*/  @P0 R2UR UR6, R2 ;  /* 0x00000000020602ca */ /* 0x000fe400000e0000 */
[----:B------:R-:W-:Y:S02]  /*4a80*/  PRMT R0, RZ, 0x654, R0 ;  /* 0x00000654ff007816 */ /* 0x000fe40000000000 */
[----:B------:R-:W-:Y:S02]  /*4a90*/  @P0 R2UR UR5, R4 ;  /* 0x00000000040502ca */ /* 0x000fe400000e0000 */
[----:B------:R2:W-:Y:S03]  /*4aa0*/  SYNCS.ARRIVE.TRANS64.RED.A1T0 RZ, [R0+URZ], RZ ;  /* 0x000000ff00ff79a7 */ /* 0x0005e600081004ff */
[----:B------:R-:W-:Y:S04]  /*4ab0*/  @UP2 UMOV UR29, UR4 ;  /* 0x00000004001d2c82 */ /* 0x000fe80008000000 */
[----:B------:R-:W-:Y:S04]  /*4ac0*/  @UP2 UMOV UR14, UR6 ;  /* 0x00000006000e2c82 */ /* 0x000fe80008000000 */
[----:B------:R-:W-:Y:S01]  /*4ad0*/  @UP2 UMOV UR13, UR5 ;  /* 0x00000005000d2c82 */ /* 0x000fe20008000000 */
[----:B------:R-:W-:Y:S05]  /*4ae0*/  BRA.U !UP0, `(.L_x_91) ;  /* 0x0000000108c07547 */ /* 0x000fea000b800000 */
[----:B------:R-:W-:Y:S02]  /*4af0*/  UIMAD.WIDE.U32 UR16, UR13, UR51, URZ ;  /* 0x000000330d1072a5 */ /* 0x000fe4000f8e00ff */
[----:B------:R-:W-:Y:S02]  /*4b00*/  UP2UR UR20, UPR, URZ, 0x4 ;  /* 0x00000004ff147883 */ /* 0x000fe40008000000 */
[----:B------:R-:W-:Y:S02]  /*4b10*/  UISETP.NE.AND UP2, UPT, UR50, 0x1, UPT ;  /* 0x000000013200788c */ /* 0x000fe4000bf45270 */
[----:B------:R-:W-:Y:S02]  /*4b20*/  UIMAD.WIDE.U32 UR18, UR14, UR48, URZ ;  /* 0x000000300e1272a5 */ /* 0x000fe4000f8e00ff */
[----:B------:R-:W-:Y:S02]  /*4b30*/  USEL UR4, UR37, UR53, !UP2 ;  /* 0x0000003525047287 */ /* 0x000fe4000d000000 */
[----:B------:R-:W-:Y:S02]  /*4b40*/  UISETP.NE.AND UP0, UPT, UR15, 0x1, UPT ;  /* 0x000000010f00788c */ /* 0x000fe4000bf05270 */
[----:B------:R-:W-:Y:S02]  /*4b50*/  UP2UR UR24, UPR, URZ, 0x2 ;  /* 0x00000002ff187883 */ /* 0x000fe40008000000 */
[----:B------:R-:W-:Y:S02]  /*4b60*/  UISETP.NE.AND UP1, UPT, UR45, 0x1, UPT ;  /* 0x000000012d00788c */ /* 0x000fe4000bf25270 */
[----:B-1----:R-:W-:Y:S02]  /*4b70*/  UIMAD.WIDE.U32 UR8, UR4, UR22, URZ ;  /* 0x00000016040872a5 */ /* 0x002fe4000f8e00ff */
[----:B------:R-:W-:Y:S01]  /*4b80*/  USEL UR7, UR38, UR54, !UP0 ;  /* 0x0000003626077287 */ /* 0x000fe2000c000000 */
[----:B------:R-:W-:Y:S02]  /*4b90*/  UMOV UR5, UR17 ;  /* 0x0000001100057c82 */ /* 0x000fe40008000000 */
[----:B------:R-:W-:Y:S02]  /*4ba0*/  USHF.R.U32.HI UR6, URZ, UR57, UR5 ;  /* 0x00000039ff067299 */ /* 0x000fe40008011605 */
[----:B------:R-:W-:Y:S02]  /*4bb0*/  UIMAD.WIDE.U32 UR10, UR7, UR22, URZ ;  /* 0x00000016070a72a5 */ /* 0x000fe4000f8e00ff */
[----:B------:R-:W-:Y:S02]  /*4bc0*/  USEL UR6, UR13, UR6, !UP2 ;  /* 0x000000060d067287 */ /* 0x000fe4000d000000 */
[----:B------:R-:W-:Y:S01]  /*4bd0*/  UISETP.NE.AND UP2, UPT, UR20, URZ, UPT ;  /* 0x000000ff1400728c */ /* 0x000fe2000bf45270 */
[----:B------:R-:W-:Y:S02]  /*4be0*/  UMOV UR5, UR19 ;  /* 0x0000001300057c82 */ /* 0x000fe40008000000 */
[----:B------:R-:W-:Y:S03]  /*4bf0*/  USHF.R.U32.HI UR12, URZ, UR49, UR5 ;  /* 0x00000031ff0c7299 */ /* 0x000fe60008011605 */
[----:B------:R-:W-:Y:S02]  /*4c00*/  UMOV UR5, UR9 ;  /* 0x0000000900057c82 */ /* 0x000fe40008000000 */
[----:B------:R-:W-:Y:S03]  /*4c10*/  @UP1 USHF.R.U32.HI UR4, URZ, UR23, UR5 ;  /* 0x00000017ff041299 */ /* 0x000fe60008011605 */
[----:B------:R-:W-:Y:S01]  /*4c20*/  UMOV UR5, UR11 ;  /* 0x0000000b00057c82 */ /* 0x000fe20008000000 */
[----:B------:R-:W-:Y:S02]  /*4c30*/  UIMAD UR4, UR45, UR4, URZ ;  /* 0x000000042d0472a4 */ /* 0x000fe4000f8e02ff */
[----:B------:R-:W-:Y:S02]  /*4c40*/  @UP1 USHF.R.U32.HI UR7, URZ, UR23, UR5 ;  /* 0x00000017ff071299 */ /* 0x000fe40008011605 */
[----:B------:R-:W-:Y:S02]  /*4c50*/  USEL UR5, UR14, UR12, !UP0 ;  /* 0x0000000c0e057287 */ /* 0x000fe4000c000000 */
[----:B------:R-:W-:Y:S02]  /*4c60*/  UIMAD.WIDE.U32 UR10, UR6, UR22, URZ ;  /* 0x00000016060a72a5 */ /* 0x000fe4000f8e00ff */
[----:B------:R-:W-:Y:S02]  /*4c70*/  UIMAD UR8, UR45, UR7, URZ ;  /* 0x000000072d0872a4 */ /* 0x000fe4000f8e02ff */
[----:B------:R-:W-:Y:S03]  /*4c80*/  UISETP.GE.AND UP0, UPT, UR6, UR4, UPT ;  /* 0x000000040600728c */ /* 0x000fe6000bf06270 */
[----:B------:R-:W-:Y:S01]  /*4c90*/  UMOV UR4, UR11 ;  /* 0x0000000b00047c82 */ /* 0x000fe20008000000 */
[----:B------:R-:W-:Y:S02]  /*4ca0*/  UISETP.GE.OR UP0, UPT, UR5, UR8, UP0 ;  /* 0x000000080500728c */ /* 0x000fe40008706670 */
[----:B------:R-:W-:Y:S02]  /*4cb0*/  USHF.R.U32.HI UR4, URZ, UR23, UR4 ;  /* 0x00000017ff047299 */ /* 0x000fe40008011604 */
[----:B------:R-:W-:Y:S02]  /*4cc0*/  UIMAD.WIDE.U32 UR8, UR5, UR22, URZ ;  /* 0x00000016050872a5 */ /* 0x000fe4000f8e00ff */
[----:B------:R-:W-:Y:S04]  /*4cd0*/  USEL UR10, UR6, UR4, !UP1 ;  /* 0x00000004060a7287 */ /* 0x000fe8000c800000 */
[----:B------:R-:W-:Y:S01]  /*4ce0*/  UIADD3 UR11, UPT, UPT, -UR10, URZ, URZ ;  /* 0x000000ff0a0b7290 */ /* 0x000fe2000fffe1ff */
[----:B------:R-:W-:Y:S02]  /*4cf0*/  @!UP0 UMOV UR4, UR9 ;  /* 0x0000000900048c82 */ /* 0x000fe40008000000 */
[----:B------:R-:W-:Y:S02]  /*4d00*/  @!UP0 USHF.R.U32.HI UR4, URZ, UR23, UR4 ;  /* 0x00000017ff048299 */ /* 0x000fe40008011604 */
[----:B------:R-:W-:Y:S02]  /*4d10*/  UIMAD UR8, UR45, UR11, UR6 ;  /* 0x0000000b2d0872a4 */ /* 0x000fe4000f8e0206 */
[----:B------:R-:W-:Y:S02]  /*4d20*/  @!UP0 USEL UR4, UR5, UR4, !UP1 ;  /* 0x0000000405048287 */ /* 0x000fe4000c800000 */
[----:B------:R-:W-:Y:S02]  /*4d30*/  UISETP.NE.AND UP1, UPT, UR24, URZ, UPT ;  /* 0x000000ff1800728c */ /* 0x000fe4000bf25270 */
[----:B------:R-:W-:Y:S02]  /*4d40*/  @!UP0 UIMAD UR7, UR7, UR8, UR4 ;  /* 0x00000008070782a4 */ /* 0x000fe4000f8e0204 */
[----:B------:R-:W-:Y:S02]  /*4d50*/  @!UP0 UIADD3 UR9, UPT, UPT, UR10, -UR4, URZ ;  /* 0x800000040a098290 */ /* 0x000fe4000fffe0ff */
[----:B------:R-:W-:Y:S02]  /*4d60*/  UIADD3 UR8, UPT, UPT, -UR6, URZ, URZ ;  /* 0x000000ff06087290 */ /* 0x000fe4000fffe1ff */
[----:B------:R-:W-:Y:S02]  /*4d70*/  UIADD3 UR4, UPT, UPT, -UR5, URZ, URZ ;  /* 0x000000ff05047290 */ /* 0x000fe4000fffe1ff */
[----:B------:R-:W-:Y:S03]  /*4d80*/  @!UP0 UIMAD UR6, UR9, UR45, UR5 ;  /* 0x0000002d090682a4 */ /* 0x000fe6000f8e0205 */
[----:B------:R-:W-:Y:S01]  /*4d90*/  @!UP0 UMOV UR5, UR7 ;  /* 0x0000000700058c82 */ /* 0x000fe20008000000 */
[----:B------:R-:W-:Y:S02]  /*4da0*/  UIMAD UR7, UR15, UR4, UR14 ;  /* 0x000000040f0772a4 */ /* 0x000fe4000f8e020e */
[----:B------:R-:W-:Y:S02]  /*4db0*/  UIMAD UR4, UR50, UR8, UR13 ;  /* 0x00000008320472a4 */ /* 0x000fe4000f8e020d */
[----:B------:R-:W-:Y:S02]  /*4dc0*/  UIMAD UR14, UR5, UR15, UR7 ;  /* 0x0000000f050e72a4 */ /* 0x000fe4000f8e0207 */
[----:B------:R-:W-:Y:S11]  /*4dd0*/  UIMAD UR13, UR6, UR50, UR4 ;  /* 0x00000032060d72a4 */ /* 0x000ff6000f8e0204 */
[----:B------:R-:W-:Y:S01]  /*4de0*/  @!UPT UIADD3 URZ, UPT, UPT, URZ, URZ, URZ ;  /* 0x000000fffffff290 */ /* 0x000fe2000fffe0ff */
.L_x_91:
[----:B------:R-:W3:Y:S01]  /*4df0*/  @!UP4 LDCU.128 UR8, c[0x0][0xb10] ;  /* 0x00016200ff08c7ac */ /* 0x000ee20008000c00 */
[----:B------:R-:W-:Y:S02]  /*4e00*/  ISETP.NE.U32.AND P0, PT, RZ, UR30, PT ;  /* 0x0000001eff007c0c */ /* 0x000fe4000bf05070 */
[----:B------:R-:W-:Y:S02]  /*4e10*/  SHF.L.U32 R4, R11, 0x1f, RZ ;  /* 0x0000001f0b047819 */ /* 0x000fe400000006ff */
[----:B------:R-:W-:Y:S01]  /*4e20*/  ISETP.NE.AND.EX P0, PT, RZ, UR31, PT, P0 ;  /* 0x0000001fff007c0c */ /* 0x000fe2000bf05300 */
[----:B------:R-:W4:Y:S01]  /*4e30*/  @!UP4 LDCU UR5, c[0x0][0xb0c] ;  /* 0x00016180ff05c7ac */ /* 0x000f220008000800 */
[----:B------:R-:W-:Y:S02]  /*4e40*/  USHF.L.U32 UR42, UR34, 0x8, URZ ;  /* 0x00000008222a7899 */ /* 0x000fe400080006ff */
[----:B------:R-:W-:Y:S02]  /*4e50*/  USHF.L.U32 UR43, UR32, 0x6, URZ ;  /* 0x00000006202b7899 */ /* 0x000fe400080006ff */
[----:B---3--:R-:W-:Y:S07]  /*4e60*/  UIMAD.WIDE.U32 UR6, UR14, UR8, URZ ;  /* 0x000000080e0672a5 */ /* 0x008fee000f8e00ff */
[----:B------:R-:W-:Y:S01]  /*4e70*/  @!UP4 UMOV UR4, UR7 ;  /* 0x000000070004cc82 */ /* 0x000fe20008000000 */
[----:B----4-:R-:W-:Y:S02]  /*4e80*/  @!UP4 UISETP.NE.AND UP0, UPT, UR5, 0x1, UPT ;  /* 0x000000010500c88c */ /* 0x010fe4000bf05270 */
[----:B------:R-:W-:Y:S02]  /*4e90*/  @!UP4 USHF.R.U32.HI UR4, URZ, UR9, UR4 ;  /* 0x00000009ff04c299 */ /* 0x000fe40008011604 */
[----:B------:R-:W-:Y:S02]  /*4ea0*/  UIMAD.WIDE.U32 UR6, UR13, UR11, URZ ;  /* 0x0000000b0d0672a5 */ /* 0x000fe4000f8e00ff */
[----:B------:R-:W-:Y:S02]  /*4eb0*/  @!UP4 USEL UR8, UR14, UR4, !UP0 ;  /* 0x000000040e08c287 */ /* 0x000fe4000c000000 */
[----:B------:R-:W-:Y:S03]  /*4ec0*/  @!UP4 UISETP.NE.AND UP0, UPT, UR10, 0x1, UPT ;  /* 0x000000010a00c88c */ /* 0x000fe6000bf05270 */
[----:B------:R-:W-:Y:S02]  /*4ed0*/  @!UP4 UMOV UR6, UR7 ;  /* 0x000000070006cc82 */ /* 0x000fe40008000000 */
[----:B------:R-:W3:Y:S02]  /*4ee0*/  @!UP4 LDCU UR4, c[0x0][0xb20] ;  /* 0x00016400ff04c7ac */ /* 0x000ee40008000800 */
[----:B---3--:R-:W-:Y:S04]  /*4ef0*/  @!UP4 USHF.R.U32.HI UR6, URZ, UR4, UR6 ;  /* 0x00000004ff06c299 */ /* 0x008fe80008011606 */
[----:B------:R-:W-:Y:S04]  /*4f00*/  @!UP4 USEL UR6, UR13, UR6, !UP0 ;  /* 0x000000060d06c287 */ /* 0x000fe8000c000000 */
[----:B------:R-:W-:Y:S02]  /*4f10*/  @!UP4 UIADD3 UR4, UPT, UPT, -UR8, UR6, URZ ;  /* 0x000000060804c290 */ /* 0x000fe4000fffe1ff */
[----:B------:R-:W-:Y:S02]  /*4f20*/  @!UP4 UIADD3 UR6, UPT, UPT, UR8, -UR6, URZ ;  /* 0x800000060806c290 */ /* 0x000fe4000fffe0ff */
[----:B------:R-:W-:Y:S02]  /*4f30*/  @!UP4 UIMAD UR14, UR4, UR5, UR14 ;  /* 0x00000005040ec2a4 */ /* 0x000fe4000f8e020e */
[----:B------:R-:W-:Y:S01]  /*4f40*/  @!UP4 UIMAD UR13, UR6, UR10, UR13 ;  /* 0x0000000a060dc2a4 */ /* 0x000fe2000f8e020d */
[----:B------:R-:W-:Y:S11]  /*4f50*/  BRA.U UP3, `(.L_x_92) ;  /* 0x0000000103107547 */ /* 0x000ff6000b800000 */
[----:B--2---:R-:W-:Y:S04]  /*4f60*/  MOV R0, UR56 ;  /* 0x0000003800007c02 */ /* 0x004fe80008000f00 */
[----:B------:R-:W-:Y:S04]  /*4f70*/  SHF.L.U32 R5, R0, 0x1f, RZ ;  /* 0x0000001f00057819 */ /* 0x000fe800000006ff */
[----:B------:R-:W2:Y:S02]  /*4f80*/  SYNCS.PHASECHK.TRANS64.TRYWAIT P1, [UR21+0xc8], R5 ;  /* 0x0000c805ff0075a7 */ /* 0x000ea40008021115 */
[----:B--2---:R-:W-:Y:S05]  /*4f90*/  @!P1 BRA `(.L_x_93) ;  /* 0x0000005c00009947 */ /* 0x004fea0003800000 */
.L_x_92:
[----:B------:R-:W-:Y:S05]  /*4fa0*/  BRA.U !UP5, `(.L_x_94) ;  /* 0x000000010d387547 */ /* 0x000fea000b800000 */
[----:B------:R-:W-:Y:S01]  /*4fb0*/  UPLOP3.LUT UP1, UPT, UPT, UPT, UP6, 0x80, 0x8 ;  /* 0x000000000008789c */ /* 0x000fe20003f2f060 */
[----:B--2---:R-:W-:Y:S01]  /*4fc0*/  HFMA2 R0, -RZ, RZ, 0, 5.9604644775390625e-08 ;  /* 0x00000001ff007431 */ /* 0x004fe200000001ff */
[----:B------:R-:W2:Y:S01]  /*4fd0*/  LDCU.64 UR8, c[0x0][0x358] ;  /* 0x00006b00ff0877ac */ /* 0x000ea20008000a00 */
[----:B------:R-:W-:Y:S03]  /*4fe0*/  IMAD.MOV.U32 R86, RZ, RZ, 0x1 ;  /* 0x00000001ff567424 */ /* 0x000fe600078e00ff */
[----:B------:R-:W-:Y:S05]  /*4ff0*/  PLOP3.LUT P1, PT, PT, PT, UP1, 0x80, 0x8 ;  /* 0x000000000008781c */ /* 0x000fea0003f2f018 */
[----:B------:R-:W3:Y:S01]  /*5000*/  @UP1 LDCU.64 UR4, c[0x0][0x888] ;  /* 0x00011100ff0417ac */ /* 0x000ee20008000a00 */
[----:B------:R-:W-:Y:S07]  /*5010*/  @UP1 UIMAD UR6, UR36, UR30, URZ ;  /* 0x0000001e240612a4 */ /* 0x000fee000f8e02ff */
[----:B------:R-:W-:Y:S01]  /*5020*/  @!P1 PRMT R86, R0, 0x7610, R86 ;  /* 0x0000761000569816 */ /* 0x000fe20000000056 */
[----:B---3--:R-:W-:Y:S06]  /*5030*/  @UP1 UIMAD.WIDE UR4, UR6, 0x4, UR4 ;  /* 0x00000004060418a5 */ /* 0x008fec000f8e0204 */
[----:B------:R-:W-:Y:S01]  /*5040*/  IMAD.U32 R6, RZ, RZ, UR4 ;  /* 0x00000004ff067e24 */ /* 0x000fe2000f8e00ff */
[----:B------:R-:W-:Y:S04]  /*5050*/  MOV R7, UR5 ;  /* 0x0000000500077c02 */ /* 0x000fe80008000f00 */
[----:B------:R-:W3:Y:S01]  /*5060*/  @!UP1 LDCU UR4, c[0x0][0x880] ;  /* 0x00011000ff0497ac */ /* 0x000ee20008000800 */
[----:B--2--5:R4:W5:Y:S02]  /*5070*/  @P1 LDG.E R41, desc[UR8][R6.64] ;  /* 0x0000000806291981 */ /* 0x024964000c1e1900 */
[----:B---34-:R-:W-:Y:S07]  /*5080*/  @!P1 IMAD.U32 R41, RZ, RZ, UR4 ;  /* 0x00000004ff299e24 */ /* 0x018fee000f8e00ff */
.L_x_94:
[----:B-----5:R-:W-:Y:S01]  /*5090*/  @!P0 FSETP.EQ.AND P2, PT, R41, RZ, PT ;  /* 0x000000ff2900820b */ /* 0x020fe20003f42000 */
[----:B------:R-:W-:Y:S01]  /*50a0*/  @!UPT UIADD3 URZ, UPT, UPT, URZ, URZ, URZ ;  /* 0x000000fffffff290 */ /* 0x000fe2000fffe0ff */
[----:B------:R-:W-:Y:S11]  /*50b0*/  @!P0 BRA `(.L_x_95) ;  /* 0x0000000000148947 */ /* 0x000ff60003800000 */
[----:B------:R-:W-:Y:S02]  /*50c0*/  LOP3.LUT P0, RZ, R86, 0xff, RZ, 0xc0, !PT ;  /* 0x000000ff56ff7812 */ /* 0x000fe4000780c0ff */
[----:B------:R-:W-:Y:S04]  /*50d0*/  PLOP3.LUT P2, PT, PT, PT, UP1, 0x80, 0x8 ;  /* 0x000000000008781c */ /* 0x000fe80003f4f018 */
[----:B------:R-:W-:Y:S07]  /*50e0*/  PLOP3.LUT P2, PT, P2, PT, PT, 0x8, 0x80 ;  /* 0x000000000080781c */ /* 0x000fee000174e170 */
[----:B------:R-:W-:Y:S11]  /*50f0*/  @P0 FSETP.EQ.AND P2, PT, R41, RZ, PT ;  /* 0x000000ff2900020b */ /* 0x000ff60003f42000 */
[----:B------:R-:W-:Y:S02]  /*5100*/  @!UPT UIADD3 URZ, UPT, UPT, URZ, URZ, URZ ;  /* 0x000000fffffff290 */ /* 0x000fe4000fffe0ff */
.L_x_95:
[----:B------:R-:W3:Y:S01]  /*5110*/  SYNCS.PHASECHK.TRANS64.TRYWAIT P0, [UR21+0xa0], R4 ;  /* 0x0000a004ff0075a7 */ /* 0x000ee20008001115 */
[----:B------:R-:W-:Y:S04]  /*5120*/  ELECT P1, URZ, PT ;  /* 0x0000000000ff782f */ /* 0x000fe80003820000 */
[----:B------:R-:W-:Y:S01]  /*5130*/  PLOP3.LUT P1, PT, P2, P1, PT, 0xf2, 0x2f ;  /* 0x00000000002f781c */ /* 0x000fe20001723e72 */
[----:B------:R-:W-:Y:S01]  /*5140*/  @!UPT UIADD3 URZ, UPT, UPT, URZ, URZ, URZ ;  /* 0x000000fffffff290 */ /* 0x000fe2000fffe0ff */
[----:B---3--:R-:W-:Y:S11]  /*5150*/  @!P0 BRA `(.L_x_96) ;  /* 0x0000005800a88947 */ /* 0x008ff60003800000 */
.L_x_188:
[----:B------:R-:W-:Y:S01]  /*5160*/  @!P1 IADD3 R2, P0, PT, R12, 0x580, RZ ;  /* 0x000005800c029810 */ /* 0x000fe20007f1e0ff */
[----:B------:R-:W-:Y:S01]  /*5170*/  VOTEU.ALL UP0, P1 ;  /* 0x0000000000ff7886 */ /* 0x000fe20000800000 */
[----:B------:R-:W-:Y:S01]  /*5180*/  UMOV UR6, 0x0 ;  /* 0x0000000000067882 */ /* 0x000fe20000000000 */
[----:B------:R-:W-:Y:S01]  /*5190*/  UMOV UR7, 0x10000000 ;  /* 0x1000000000077882 */ /* 0x000fe20000000000 */
[----:B------:R-:W-:Y:S01]  /*51a0*/  @!P1 R2UR UR5, R2 ;  /* 0x00000000020592ca */ /* 0x000fe200000e0000 */
[----:B--2---:R-:W-:Y:S01]  /*51b0*/  @!P1 IMAD.X R0, RZ, RZ, R13, P0 ;  /* 0x000000ffff009224 */ /* 0x004fe200000e060d */
[----:B------:R-:W-:Y:S02]  /*51c0*/  @!UP0 UIADD3 UR40, UPT, UPT, UR21, 0x200, URZ ;  /* 0x0000020015288890 */ /* 0x000fe4000fffe0ff */
[----:B------:R-:W-:Y:S02]  /*51d0*/  @!UP0 UIADD3 UR10, UPT, UPT, UR42, 0x80, URZ ;  /* 0x000000802a0a8890 */ /* 0x000fe4000fffe0ff */
[----:B------:R-:W-:Y:S01]  /*51e0*/  @!P1 R2UR UR4, R0 ;  /* 0x00000000000492ca */ /* 0x000fe200000e0000 */
[----:B------:R-:W-:Y:S01]  /*51f0*/  @!UP0 UIADD3 UR8, UPT, UPT, UR21, 0xa00, URZ ;  /* 0x00000a0015088890 */ /* 0x000fe2000fffe0ff */
[----:B------:R-:W-:Y:S01]  /*5200*/  @!P1 IMAD.MOV.U32 R0, RZ, RZ, 0x1000 ;  /* 0x00001000ff009424 */ /* 0x000fe200078e00ff */
[----:B------:R-:W-:Y:S01]  /*5210*/  VOTEU.ALL UP0, P1 ;  /* 0x0000000000ff7886 */ /* 0x000fe20000800000 */
[----:B------:R-:W-:Y:S01]  /*5220*/  UMOV UR44, UR36 ;  /* 0x00000024002c7c82 */ /* 0x000fe20008000000 */
[----:B------:R-:W-:Y:S01]  /*5230*/  UMOV UR9, UR41 ;  /* 0x0000002900097c82 */ /* 0x000fe20008000000 */
[----:B------:R-:W-:Y:S01]  /*5240*/  UMOV UR11, UR43 ;  /* 0x0000002b000b7c82 */ /* 0x000fe20008000000 */
[----:B------:R-:W-:Y:S01]  /*5250*/  IMAD.U32 R6, RZ, RZ, UR5 ;  /* 0x00000005ff067e24 */ /* 0x000fe2000f8e00ff */
[----:B------:R-:W-:Y:S05]  /*5260*/  UMOV UR12, UR36 ;  /* 0x00000024000c7c82 */ /* 0x000fea0008000000 */
[----:B------:R-:W-:Y:S01]  /*5270*/  IMAD.U32 R7, RZ, RZ, UR4 ;  /* 0x00000004ff077e24 */ /* 0x000fe2000f8e00ff */
[----:B------:R-:W-:Y:S04]  /*5280*/  @!P1 R2UR UR4, R6 ;  /* 0x00000000060492ca */ /* 0x000fe800000e0000 */
[----:B------:R-:W-:Y:S11]  /*5290*/  @!P1 R2UR UR5, R7 ;  /* 0x00000000070592ca */ /* 0x000ff600000e0000 */
[----:B------:R-:W-:Y:S02]  /*52a0*/  @!UPT UIADD3 URZ, UPT, UPT, URZ, URZ, URZ ;  /* 0x000000fffffff290 */ /* 0x000fe4000fffe0ff */
[----:B------:R2:W-:Y:S01]  /*52b0*/  @!UP0 UTMALDG.3D [UR40], [UR4], desc[UR6] ;  /* 0x00000628040085b4 */ /* 0x0005e20008011000 */
[----:B------:R-:W-:Y:S05]  /*52c0*/  VOTEU.ALL UP0, P1 ;  /* 0x0000000000ff7886 */ /* 0x000fea0000800000 */
[----:B------:R2:W-:Y:S01]  /*52d0*/  @!UP0 UTMALDG.3D [UR8], [UR4], desc[UR6] ;  /* 0x00000608040085b4 */ /* 0x0005e20008011000 */
[----:B------:R2:W-:Y:S01]  /*52e0*/  @!P1 SYNCS.ARRIVE.TRANS64.RED.A0TR RZ, [UR21+0x80], R0 ;  /* 0x00008000ffff99a7 */ /* 0x0005e20008300415 */
[----:B------:R-:W-:Y:S01]  /*52f0*/  SYNCS.ARRIVE.TRANS64.RED.A1T0 RZ, [UR52], RZ ;  /* 0x000000ffffff79a7 */ /* 0x000fe20008100434 */
[----:B------:R-:W3:Y:S02]  /*5300*/  SYNCS.PHASECHK.TRANS64.TRYWAIT P0, [UR21+0xa8], R4 ;  /* 0x0000a804ff0075a7 */ /* 0x000ee40008001115 */
[----:B--23--:R-:W-:Y:S05]  /*5310*/  @!P0 BRA `(.L_x_97) ;  /* 0x0000005800508947 */ /* 0x00cfea0003800000 */
.L_x_190:
[----:B------:R-:W-:Y:S01]  /*5320*/  @!P1 IADD3 R2, P0, PT, R12, 0x580, RZ ;  /* 0x000005800c029810 */ /* 0x000fe20007f1e0ff */
[----:B------:R-:W-:Y:S01]  /*5330*/  VOTEU.ALL UP0, P1 ;  /* 0x0000000000ff7886 */ /* 0x000fe20000800000 */
[----:B------:R-:W-:Y:S01]  /*5340*/  UMOV UR6, 0x0 ;  /* 0x0000000000067882 */ /* 0x000fe20000000000 */
[----:B------:R-:W-:Y:S01]  /*5350*/  UMOV UR7, 0x10000000 ;  /* 0x1000000000077882 */ /* 0x000fe20000000000 */
[----:B------:R-:W-:Y:S01]  /*5360*/  @!P1 R2UR UR5, R2 ;  /* 0x00000000020592ca */ /* 0x000fe200000e0000 */
[----:B------:R-:W-:Y:S01]  /*5370*/  @!P1 IMAD.X R0, RZ, RZ, R13, P0 ;  /* 0x000000ffff009224 */ /* 0x000fe200000e060d */
[----:B------:R-:W-:Y:S02]  /*5380*/  @!UP0 UIADD3 UR34, UPT, UPT, UR42, 0x20, URZ ;  /* 0x000000202a228890 */ /* 0x000fe4000fffe0ff */
[----:B------:R-:W-:Y:S02]  /*5390*/  @!UP0 UIADD3 UR32, UPT, UPT, UR21, 0x1200, URZ ;  /* 0x0000120015208890 */ /* 0x000fe4000fffe0ff */
[----:B------:R-:W-:Y:S01]  /*53a0*/  @!P1 R2UR UR4, R0 ;  /* 0x00000000000492ca */ /* 0x000fe200000e0000 */
[----:B------:R-:W-:Y:S01]  /*53b0*/  @!UP0 UIADD3 UR10, UPT, UPT, UR42, 0xa0, URZ ;  /* 0x000000a02a0a8890 */ /* 0x000fe2000fffe0ff */
[----:B------:R-:W-:Y:S01]  /*53c0*/  @!P1 IMAD.MOV.U32 R0, RZ, RZ, 0x1000 ;  /* 0x00001000ff009424 */ /* 0x000fe200078e00ff */
[----:B------:R-:W-:Y:S01]  /*53d0*/  @!UP0 UIADD3 UR8, UPT, UPT, UR21, 0x1a00, URZ ;  /* 0x00001a0015088890 */ /* 0x000fe2000fffe0ff */
[----:B------:R-:W-:Y:S01]  /*53e0*/  VOTEU.ALL UP0, P1 ;  /* 0x0000000000ff7886 */ /* 0x000fe20000800000 */
[----:B------:R-:W-:Y:S02]  /*53f0*/  UMOV UR35, UR43 ;  /* 0x0000002b00237c82 */ /* 0x000fe40008000000 */
[----:B------:R-:W-:Y:S01]  /*5400*/  IMAD.U32 R6, RZ, RZ, UR5 ;  /* 0x00000005ff067e24 */ /* 0x000fe2000f8e00ff */
[----:B------:R-:W-:Y:S01]  /*5410*/  UMOV UR9, UR33 ;  /* 0x0000002100097c82 */ /* 0x000fe20008000000 */
[----:B------:R-:W-:Y:S01]  /*5420*/  UMOV UR11, UR43 ;  /* 0x0000002b000b7c82 */ /* 0x000fe20008000000 */
[----:B------:R-:W-:Y:S03]  /*5430*/  UMOV UR12, UR36 ;  /* 0x00000024000c7c82 */ /* 0x000fe60008000000 */
        /* <DEDUP_REMOVED lines=9> */
[----:B------:R-:W4:Y:S02]  /*54d0*/  SYNCS.PHASECHK.TRANS64.TRYWAIT P0, [UR21+0xb0], R4 ;  /* 0x0000b004ff0075a7 */ /* 0x000f240008001115 */
[----:B---34-:R-:W-:Y:S05]  /*54e0*/  @!P0 BRA `(.L_x_98) ;  /* 0x0000005400f48947 */ /* 0x018fea0003800000 */
.L_x_192:
[----:B------:R-:W-:Y:S01]  /*54f0*/  @!P1 IADD3 R2, P0, PT, R12, 0x580, RZ ;  /* 0x000005800c029810 */ /* 0x000fe20007f1e0ff */
[----:B------:R-:W-:Y:S01]  /*5500*/  VOTEU.ALL UP0, P1 ;  /* 0x0000000000ff7886 */ /* 0x000fe20000800000 */
[----:B------:R-:W-:Y:S01]  /*5510*/  UMOV UR6, 0x0 ;  /* 0x0000000000067882 */ /* 0x000fe20000000000 */
[----:B------:R-:W-:Y:S01]  /*5520*/  UMOV UR7, 0x10000000 ;  /* 0x1000000000077882 */ /* 0x000fe20000000000 */
[----:B------:R-:W-:Y:S01]  /*5530*/  @!P1 R2UR UR5, R2 ;  /* 0x00000000020592ca */ /* 0x000fe200000e0000 */
[----:B------:R-:W-:Y:S01]  /*5540*/  @!P1 IMAD.X R0, RZ, RZ, R13, P0 ;  /* 0x000000ffff009224 */ /* 0x000fe200000e060d */
[----:B------:R-:W-:Y:S01]  /*5550*/  @!UP0 UIADD3 UR26, UPT, UPT, UR42, 0x40, URZ ;  /* 0x000000402a1a8890 */ /* 0x000fe2000fffe0ff */
[----:B------:R-:W-:Y:S01]  /*5560*/  VIADD R10, R10, 0x1 ;  /* 0x000000010a0a7836 */ /* 0x000fe20000000000 */
        /* <DEDUP_REMOVED lines=10> */
[----:B------:R-:W-:Y:S01]  /*5610*/  UMOV UR11, UR43 ;  /* 0x0000002b000b7c82 */ /* 0x000fe20008000000 */
[----:B------:R-:W-:Y:S02]  /*5620*/  UMOV UR12, UR36 ;  /* 0x00000024000c7c82 */ /* 0x000fe40008000000 */
        /* <DEDUP_REMOVED lines=11> */
.L_x_194:
[----:B------:R-:W-:Y:S01]  /*56e0*/  UIADD3 UR32, UPT, UPT, UR14, UR59, URZ ;  /* 0x0000003b0e207290 */ /* 0x000fe2000fffe0ff */
[----:B------:R-:W-:Y:S01]  /*56f0*/  @!P1 IADD3 R2, P0, PT, R12, 0x580, RZ ;  /* 0x000005800c029810 */ /* 0x000fe20007f1e0ff */
[----:B------:R-:W-:Y:S01]  /*5700*/  UPLOP3.LUT UP3, UPT, UPT, UPT, UPT, 0x80, 0x8 ;  /* 0x000000000008789c */ /* 0x000fe20003f6f070 */
[----:B------:R-:W-:Y:S01]  /*5710*/  R2UR UR24, R88 ;  /* 0x00000000581872ca */ /* 0x000fe200000e0000 */
[----:B------:R-:W-:Y:S01]  /*5720*/  VOTEU.ALL UP0, P1 ;  /* 0x0000000000ff7886 */ /* 0x000fe20000800000 */
[----:B------:R-:W-:Y:S01]  /*5730*/  @!P1 R2UR UR5, R2 ;  /* 0x00000000020592ca */ /* 0x000fe200000e0000 */
[----:B------:R-:W-:Y:S01]  /*5740*/  @!P1 IMAD.X R0, RZ, RZ, R13, P0 ;  /* 0x000000ffff009224 */ /* 0x000fe200000e060d */
[----:B------:R-:W-:Y:S01]  /*5750*/  UMOV UR6, 0x0 ;  /* 0x0000000000067882 */ /* 0x000fe20000000000 */
[----:B------:R-:W-:Y:S01]  /*5760*/  UMOV UR7, 0x10000000 ;  /* 0x1000000000077882 */ /* 0x000fe20000000000 */
[----:B------:R-:W-:Y:S01]  /*5770*/  @!UP0 UIADD3 UR18, UPT, UPT, UR42, 0x60, URZ ;  /* 0x000000602a128890 */ /* 0x000fe2000fffe0ff */
[----:B------:R-:W-:Y:S01]  /*5780*/  ISETP.NE.AND P0, PT, R10, 0x2, PT ;  /* 0x000000020a00780c */ /* 0x000fe20003f05270 */
[----:B------:R-:W-:Y:S01]  /*5790*/  @!UP0 UIADD3 UR16, UPT, UPT, UR21, 0x3200, URZ ;  /* 0x0000320015108890 */ /* 0x000fe2000fffe0ff */
[----:B------:R-:W-:Y:S01]  /*57a0*/  @!P1 R2UR UR4, R0 ;  /* 0x00000000000492ca */ /* 0x000fe200000e0000 */
[----:B------:R-:W-:Y:S01]  /*57b0*/  @!UP0 UIADD3 UR17, UPT, UPT, UR21, 0x98, URZ ;  /* 0x0000009815118890 */ /* 0x000fe2000fffe0ff */
[----:B------:R-:W-:Y:S01]  /*57c0*/  SEL R0, RZ, 0x1, P0 ;  /* 0x00000001ff007807 */ /* 0x000fe20000000000 */
[----:B------:R-:W-:Y:S01]  /*57d0*/  @!UP0 UIADD3 UR10, UPT, UPT, UR42, 0xe0, URZ ;  /* 0x000000e02a0a8890 */ /* 0x000fe2000fffe0ff */
[----:B------:R-:W-:Y:S01]  /*57e0*/  LOP3.LUT R11, R11, 0x1, RZ, 0x3c, !PT ;  /* 0x000000010b0b7812 */ /* 0x000fe200078e3cff */
[----:B------:R-:W-:Y:S01]  /*57f0*/  @!UP0 UIADD3 UR8, UPT, UPT, UR21, 0x3a00, URZ ;  /* 0x00003a0015088890 */ /* 0x000fe2000fffe0ff */
[----:B--2---:R-:W-:Y:S01]  /*5800*/  IMAD.U32 R4, RZ, RZ, UR5 ;  /* 0x00000005ff047e24 */ /* 0x004fe2000f8e00ff */
[----:B------:R-:W-:Y:S01]  /*5810*/  VOTEU.ALL UP0, P1 ;  /* 0x0000000000ff7886 */ /* 0x000fe20000800000 */
[----:B------:R-:W-:Y:S01]  /*5820*/  UMOV UR19, UR43 ;  /* 0x0000002b00137c82 */ /* 0x000fe20008000000 */
[----:B------:R-:W-:Y:S01]  /*5830*/  UMOV UR20, UR36 ;  /* 0x0000002400147c82 */ /* 0x000fe20008000000 */
[----:B------:R-:W-:Y:S01]  /*5840*/  UMOV UR11, UR43 ;  /* 0x0000002b000b7c82 */ /* 0x000fe20008000000 */
[----:B------:R-:W-:Y:S01]  /*5850*/  UMOV UR12, UR36 ;  /* 0x00000024000c7c82 */ /* 0x000fe20008000000 */
[----:B------:R-:W-:Y:S01]  /*5860*/  UMOV UR9, UR17 ;  /* 0x0000001100097c82 */ /* 0x000fe20008000000 */
[----:B------:R-:W-:Y:S01]  /*5870*/  IMAD.U32 R5, RZ, RZ, UR4 ;  /* 0x00000004ff057e24 */ /* 0x000fe2000f8e00ff */
[----:B------:R-:W-:Y:S01]  /*5880*/  @!P1 R2UR UR4, R4 ;  /* 0x00000000040492ca */ /* 0x000fe200000e0000 */
[----:B------:R-:W-:Y:S01]  /*5890*/  UIADD3 UR34, UPT, UPT, UR13, UR24, URZ ;  /* 0x000000180d227290 */ /* 0x000fe2000fffe0ff */
[----:B------:R-:W-:Y:S01]  /*58a0*/  LOP3.LUT R9, R9, R0, RZ, 0x3c, !PT ;  /* 0x0000000009097212 */ /* 0x000fe200078e3cff */
[----:B------:R-:W-:Y:S01]  /*58b0*/  UMOV UR36, UR29 ;  /* 0x0000001d00247c82 */ /* 0x000fe20008000000 */
[----:B------:R-:W-:Y:S02]  /*58c0*/  @!P1 R2UR UR5, R5 ;  /* 0x00000000050592ca */ /* 0x000fe400000e0000 */
[----:B------:R-:W-:Y:S11]  /*58d0*/  SEL R10, R10, RZ, P0 ;  /* 0x000000ff0a0a7207 */ /* 0x000ff60000000000 */
[----:B------:R2:W-:Y:S01]  /*58e0*/  @!UP0 UTMALDG.3D [UR16], [UR4], desc[UR6] ;  /* 0x00000610040085b4 */ /* 0x0005e20008011000 */
[----:B------:R-:W-:Y:S05]  /*58f0*/  VOTEU.ALL UP0, P1 ;  /* 0x0000000000ff7886 */ /* 0x000fea0000800000 */
[----:B------:R2:W-:Y:S01]  /*5900*/  @!UP0 UTMALDG.3D [UR8], [UR4], desc[UR6] ;  /* 0x00000608040085b4 */ /* 0x0005e20008011000 */
[----:B------:R2:W-:Y:S01]  /*5910*/  @!P1 SYNCS.ARRIVE.TRANS64.RED.A0TR RZ, [UR21+0x98], R3 ;  /* 0x00009803ffff99a7 */ /* 0x0005e20008300415 */
[----:B------:R-:W-:Y:S01]  /*5920*/  SYNCS.ARRIVE.TRANS64.RED.A1T0 RZ, [UR39], RZ ;  /* 0x000000ffffff79a7 */ /* 0x000fe20008100427 */
[----:B------:R-:W-:Y:S05]  /*5930*/  BRA.U UP2, `(.L_x_100) ;  /* 0xffffffed02f07547 */ /* 0x000fea000b83ffff */
[----:B--2---:R-:W-:-:S04]  /*5940*/  SHF.L.U32 R3, R11, 0x1f, RZ ;  /* 0x0000001f0b037819 */ /* 0x004fc800000006ff */
[----:B------:R-:W2:Y:S02]  /*5950*/  SYNCS.PHASECHK.TRANS64.TRYWAIT P0, [UR21+0xa0], R3 ;  /* 0x0000a003ff0075a7 */ /* 0x000ea40008001115 */
[----:B--2---:R-:W-:Y:S05]  /*5960*/  @!P0 BRA `(.L_x_101) ;  /* 0x0000005400048947 */ /* 0x004fea0003800000 */
.L_x_196:
[----:B------:R-:W3:Y:S02]  /*5970*/  SYNCS.PHASECHK.TRANS64.TRYWAIT P0, [UR21+0xa8], R3 ;  /* 0x0000a803ff0075a7 */ /* 0x000ee40008001115 */
[----:B---3--:R-:W-:Y:S05]  /*5980*/  @!P0 BRA `(.L_x_102) ;  /* 0x0000005400148947 */ /* 0x008fea0003800000 */
.L_x_198:
[----:B------:R-:W3:Y:S02]  /*5990*/  SYNCS.PHASECHK.TRANS64.TRYWAIT P0, [UR21+0xb0], R3 ;  /* 0x0000b003ff0075a7 */ /* 0x000ee40008001115 */
[----:B---3--:R-:W-:Y:S05]  /*59a0*/  @!P0 BRA `(.L_x_103) ;  /* 0x0000005400248947 */ /* 0x008fea0003800000 */
.L_x_200:
[----:B--2---:R-:W-:-:S07]  /*59b0*/  MOV R0, UR21 ;  /* 0x0000001500007c02 */ /* 0x004fce0008000f00 */
.L_x_104:
[----:B--2---:R-:W-:-:S04]  /*59c0*/  SHF.L.U32 R3, R11, 0x1f, RZ ;  /* 0x0000001f0b037819 */ /* 0x004fc800000006ff */
[----:B------:R2:W3:Y:S03]  /*59d0*/  SYNCS.PHASECHK.TRANS64.TRYWAIT P0, [R0+URZ+0xb8], R3 ;  /* 0x0000b803000075a7 */ /* 0x0004e600080011ff */
[----:B---3--:R-:W-:Y:S05]  /*59e0*/  @!P0 NANOSLEEP.SYNCS 0x989680 ;  /* 0x009896800000895d */ /* 0x008fea0003900000 */
[----:B------:R-:W3:Y:S02]  /*59f0*/  @!P0 SYNCS.PHASECHK.TRANS64 P0, [R0+URZ+0xb8], R3 ;  /* 0x0000b803000085a7 */ /* 0x000ee400080010ff */
[----:B-1-3--:R-:W-:Y:S05]  /*5a00*/  @P0 EXIT ;  /* 0x000000000000094d */ /* 0x00afea0003800000 */
[----:B------:R-:W-:Y:S05]  /*5a10*/  BRA `(.L_x_104) ;  /* 0xfffffffc00e87947 */ /* 0x000fea000383ffff */
.L_x_89:
[----:B------:R-:W-:-:S06]  /*5a20*/  UISETP.GE.AND UP0, UPT, UR20, 0x4, UPT ;  /* 0x000000041400788c */ /* 0x000fcc000bf06270 */
[----:B------:R-:W-:-:S13]  /*5a30*/  PLOP3.LUT P0, PT, PT, PT, UP0, 0x80, 0x8 ;  /* 0x000000000008781c */ /* 0x000fda0003f0f008 */
[----:B-1----:R-:W-:Y:S05]  /*5a40*/  @!P0 EXIT ;  /* 0x000000000000894d */ /* 0x002fea0003800000 */
[----:B------:R-:W-:Y:S01]  /*5a50*/  BAR.SYNC.DEFER_BLOCKING 0x6, 0xa0 ;  /* 0x0182800000007b1d */ /* 0x000fe20000010000 */
[----:B------:R-:W-:Y:S01]  /*5a60*/  IMAD.SHL.U32 R4, R87, 0x200000, RZ ;  /* 0x0020000057047824 */ /* 0x000fe200078e00ff */
[----:B------:R-:W-:Y:S01]  /*5a70*/  CS2R R94, SRZ ;  /* 0x00000000005e7805 */ /* 0x000fe2000001ff00 */
[C---:B------:R-:W-:Y:S01]  /*5a80*/  IMAD.SHL.U32 R85, R97.reuse, 0x20, RZ ;  /* 0x0000002061557824 */ /* 0x040fe200078e00ff */
[----:B------:R-:W-:Y:S01]  /*5a90*/  CS2R R92, SRZ ;  /* 0x00000000005c7805 */ /* 0x000fe2000001ff00 */
[C---:B------:R-:W-:Y:S01]  /*5aa0*/  IMAD.U32 R37, R97.reuse, 0x10000, RZ ;  /* 0x0001000061257824 */ /* 0x040fe200078e00ff */
[----:B------:R-:W-:Y:S02]  /*5ab0*/  UMOV UR43, 0x400 ;  /* 0x00000400002b7882 */ /* 0x000fe40000000000 */
[----:B------:R-:W1:Y:S01]  /*5ac0*/  LDC.64 R82, c[0x0][0x8b0] ;  /* 0x00022c00ff527b82 */ /* 0x000e620000000a00 */
[----:B------:R-:W-:Y:S01]  /*5ad0*/  ULEA UR43, UR58, UR43, 0x18 ;  /* 0x0000002b3a2b7291 */ /* 0x000fe2000f8ec0ff */
[----:B------:R-:W-:Y:S01]  /*5ae0*/  IMAD.SHL.U32 R5, R97, 0x4, RZ ;  /* 0x0000000461057824 */ /* 0x000fe200078e00ff */
[----:B------:R-:W-:Y:S01]  /*5af0*/  LOP3.LUT R4, R4, 0x200000, RZ, 0xc0, !PT ;  /* 0x0020000004047812 */ /* 0x000fe200078ec0ff */
[----:B------:R-:W-:Y:S01]  /*5b00*/  IMAD.SHL.U32 R7, R87, 0x400, RZ ;  /* 0x0000040057077824 */ /* 0x000fe200078e00ff */
[C---:B------:R-:W-:Y:S01]  /*5b10*/  LOP3.LUT R6, R85.reuse, 0x80, RZ, 0xc0, !PT ;  /* 0x0000008055067812 */ /* 0x040fe200078ec0ff */
[----:B------:R-:W-:Y:S01]  /*5b20*/  UIADD3 UR4, UPT, UPT, UR43, 0x4200, URZ ;  /* 0x000042002b047890 */ /* 0x000fe2000fffe0ff */
[C---:B------:R-:W-:Y:S01]  /*5b30*/  LOP3.LUT R84, R85.reuse, 0xb60, RZ, 0xc0, !PT ;  /* 0x00000b6055547812 */ /* 0x040fe200078ec0ff */
[----:B------:R-:W2:Y:S01]  /*5b40*/  LDC.64 R80, c[0x0][0x8a8] ;  /* 0x00022a00ff507b82 */ /* 0x000ea20000000a00 */
[----:B------:R-:W-:Y:S01]  /*5b50*/  UIADD3 UR5, UPT, UPT, UR43, 0x200, URZ ;  /* 0x000002002b057890 */ /* 0x000fe2000fffe0ff */
[----:B------:R-:W-:Y:S01]  /*5b60*/  LOP3.LUT R37, R4, 0x400000, R37, 0xf8, !PT ;  /* 0x0040000004257812 */ /* 0x000fe200078ef825 */
[----:B------:R-:W-:Y:S01]  /*5b70*/  IMAD.MOV.U32 R36, RZ, RZ, RZ ;  /* 0x000000ffff247224 */ /* 0x000fe200078e00ff */
[----:B------:R-:W-:Y:S01]  /*5b80*/  LOP3.LUT R5, R6, 0x10, R5, 0xf8, !PT ;  /* 0x0000001006057812 */ /* 0x000fe200078ef805 */
[----:B------:R-:W-:Y:S01]  /*5b90*/  IMAD.MOV.U32 R91, RZ, RZ, RZ ;  /* 0x000000ffff5b7224 */ /* 0x000fe200078e00ff */
[----:B------:R-:W-:Y:S01]  /*5ba0*/  LOP3.LUT R84, R84, 0x400, R7, 0xf8, !PT ;  /* 0x0000040054547812 */ /* 0x000fe200078ef807 */
[----:B------:R-:W-:Y:S01]  /*5bb0*/  IMAD.U32 R98, RZ, RZ, UR5 ;  /* 0x00000005ff627e24 */ /* 0x000fe2000f8e00ff */
[----:B------:R-:W-:Y:S01]  /*5bc0*/  LOP3.LUT P0, RZ, R85, 0x80, RZ, 0xc0, !PT ;  /* 0x0000008055ff7812 */ /* 0x000fe2000780c0ff */
[----:B------:R-:W3:Y:S01]  /*5bd0*/  LDS R0, [UR43+0x180] ;  /* 0x0001802bff007984 */ /* 0x000ee20008000800 */
[----:B------:R-:W-:Y:S01]  /*5be0*/  LOP3.LUT R84, R84, R5, RZ, 0xfc, !PT ;  /* 0x0000000554547212 */ /* 0x000fe200078efcff */
[----:B------:R-:W-:Y:S01]  /*5bf0*/  IMAD.U32 R96, RZ, RZ, UR4 ;  /* 0x00000004ff607e24 */ /* 0x000fe2000f8e00ff */
[----:B------:R-:W-:Y:S01]  /*5c00*/  P2R R4, PR, RZ, 0x1 ;  /* 0x00000001ff047803 */ /* 0x000fe20000000000 */
[----:B------:R-:W4:Y:S01]  /*5c10*/  LDCU UR57, c[0x0][0x370] ;  /* 0x00006e00ff3977ac */ /* 0x000f220008000800 */
[----:B------:R-:W-:Y:S01]  /*5c20*/  LOP3.LUT R97, R97, 0x60, RZ, 0xc0, !PT ;  /* 0x0000006061617812 */ /* 0x000fe200078ec0ff */
[----:B------:R-:W1:Y:S01]  /*5c30*/  LDCU.64 UR62, c[0x0][0x348] ;  /* 0x00006900ff3e77ac */ /* 0x000e620008000a00 */
[----:B------:R-:W1:Y:S01]  /*5c40*/  LDCU UR42, c[0x0][0xb0c] ;  /* 0x00016180ff2a77ac */ /* 0x000e620008000800 */
[----:B------:R-:W1:Y:S01]  /*5c50*/  LDCU UR39, c[0x0][0xb30] ;  /* 0x00016600ff2777ac */ /* 0x000e620008000800 */
[----:B------:R-:W1:Y:S01]  /*5c60*/  LDCU.64 UR46, c[0x0][0x888] ;  /* 0x00011100ff2e77ac */ /* 0x000e620008000a00 */
[----:B------:R-:W1:Y:S01]  /*5c70*/  LDCU.64 UR40, c[0x0][0xb28] ;  /* 0x00016500ff2877ac */ /* 0x000e620008000a00 */
[----:B------:R-:W1:Y:S01]  /*5c80*/  LDCU.64 UR60, c[0x0][0x890] ;  /* 0x00011200ff3c77ac */ /* 0x000e620008000a00 */
[----:B------:R-:W1:Y:S01]  /*5c90*/  LDCU.128 UR52, c[0x0][0xb10] ;  /* 0x00016200ff3477ac */ /* 0x000e620008000c00 */
[----:B------:R-:W1:Y:S02]  /*5ca0*/  LDCU UR56, c[0x0][0x374] ;  /* 0x00006e80ff3877ac */ /* 0x000e640008000800 */
[----:B-1234-:R-:W-:-:S07]  /*5cb0*/  IMAD.IADD R37, R0, 0x1, R37 ;  /* 0x0000000100257824 */ /* 0x01efce00078e0225 */
.L_x_146:
[C---:B------:R-:W-:Y:S02]  /*5cc0*/  LEA R3, R91.reuse, UR43, 0x3 ;  /* 0x0000002b5b037c11 */ /* 0x040fe4000f8e18ff */
[----:B------:R-:W-:Y:S02]  /*5cd0*/  SHF.L.U32 R0, R94, 0x1f, RZ ;  /* 0x0000001f5e007819 */ /* 0x000fe400000006ff */
[----:B------:R-:W-:Y:S02]  /*5ce0*/  LEA R5, R91, UR43, 0x4 ;  /* 0x0000002b5b057c11 */ /* 0x000fe4000f8e20ff */
[----:B------:R-:W1:Y:S02]  /*5cf0*/  SYNCS.PHASECHK.TRANS64.TRYWAIT P0, [R3+URZ+0xd0], R0 ;  /* 0x0000d000030075a7 */ /* 0x000e6400080011ff */
[----:B-12---:R-:W-:Y:S05]  /*5d00*/  @!P0 BRA `(.L_x_105) ;  /* 0x0000005000648947 */ /* 0x006fea0003800000 */
.L_x_201:
        /* <DEDUP_REMOVED lines=11> */
[----:B------:R-:W-:Y:S01]  /*5dc0*/  PLOP3.LUT P0, PT, PT, PT, UP1, 0x80, 0x8 ;  /* 0x000000000008781c */ /* 0x000fe20003f0f018 */
[----:B------:R-:W-:Y:S11]  /*5dd0*/  UP2UR UR44, UPR, URZ, 0x2 ;  /* 0x00000002ff2c7883 */ /* 0x000ff60008000000 */
[----:B------:R-:W-:Y:S01]  /*5de0*/  @!UPT UIADD3 URZ, UPT, UPT, URZ, URZ, URZ ;  /* 0x000000fffffff290 */ /* 0x000fe2000fffe0ff */
[----:B-1----:R-:W-:Y:S02]  /*5df0*/  @P0 SHF.R.U32.HI R0, RZ, 0x10, R5 ;  /* 0x00000010ff000819 */ /* 0x002fe40000011605 */
        /* <DEDUP_REMOVED lines=12> */
[----:B------:R-:W2:Y:S01]  /*5ec0*/  LDCU UR12, c[0x0][0xb20] ;  /* 0x00016400ff0c77ac */ /* 0x000ea20008000800 */
[----:B------:R-:W-:Y:S02]  /*5ed0*/  UIMAD.WIDE.U32 UR4, UR56, UR55, URZ ;  /* 0x00000037380472a5 */ /* 0x000fe4000f8e00ff */
[----:B------:R-:W-:Y:S02]  /*5ee0*/  UIMAD.WIDE.U32 UR6, UR57, UR52, URZ ;  /* 0x00000034390672a5 */ /* 0x000fe4000f8e00ff */
[----:B------:R-:W-:Y:S02]  /*5ef0*/  UISETP.NE.AND UP0, UPT, UR54, 0x1, UPT ;  /* 0x000000013600788c */ /* 0x000fe4000bf05270 */
[----:B------:R-:W-:Y:S02]  /*5f00*/  UIMAD.WIDE.U32 UR8, UR37, UR55, URZ ;  /* 0x00000037250872a5 */ /* 0x000fe4000f8e00ff */
[----:B------:R-:W-:Y:S02]  /*5f10*/  UIMAD.WIDE.U32 UR10, UR38, UR52, URZ ;  /* 0x00000034260a72a5 */ /* 0x000fe4000f8e00ff */
[----:B------:R-:W-:Y:S02]  /*5f20*/  UISETP.NE.AND UP1, UPT, UR42, 0x1, UPT ;  /* 0x000000012a00788c */ /* 0x000fe4000bf25270 */
[----:B------:R-:W-:Y:S01]  /*5f30*/  UISETP.NE.AND UP2, UPT, UR45, 0x1, UPT ;  /* 0x000000012d00788c */ /* 0x000fe2000bf45270 */
[----:B------:R-:W-:Y:S02]  /*5f40*/  UMOV UR4, UR5 ;  /* 0x0000000500047c82 */ /* 0x000fe40008000000 */
[----:B--2---:R-:W-:Y:S03]  /*5f50*/  USHF.R.U32.HI UR5, URZ, UR12, UR4 ;  /* 0x0000000cff057299 */ /* 0x004fe60008011604 */
[----:B------:R-:W-:Y:S02]  /*5f60*/  UMOV UR4, UR7 ;  /* 0x0000000700047c82 */ /* 0x000fe40008000000 */
[----:B------:R-:W-:Y:S02]  /*5f70*/  USHF.R.U32.HI UR7, URZ, UR53, UR4 ;  /* 0x00000035ff077299 */ /* 0x000fe40008011604 */
[----:B------:R-:W-:Y:S02]  /*5f80*/  USEL UR4, UR56, UR5, !UP0 ;  /* 0x0000000538047287 */ /* 0x000fe4000c000000 */
[----:B------:R-:W-:Y:S01]  /*5f90*/  USEL UR7, UR57, UR7, !UP1 ;  /* 0x0000000739077287 */ /* 0x000fe2000c800000 */
[----:B------:R-:W-:Y:S01]  /*5fa0*/  UMOV UR5, UR9 ;  /* 0x0000000900057c82 */ /* 0x000fe20008000000 */
[----:B------:R-:W-:Y:S02]  /*5fb0*/  UIMAD.WIDE.U32 UR8, UR4, UR40, URZ ;  /* 0x00000028040872a5 */ /* 0x000fe4000f8e00ff */
[----:B------:R-:W-:Y:S03]  /*5fc0*/  USHF.R.U32.HI UR6, URZ, UR12, UR5 ;  /* 0x0000000cff067299 */ /* 0x000fe60008011605 */
[----:B------:R-:W-:Y:S01]  /*5fd0*/  UMOV UR5, UR11 ;  /* 0x0000000b00057c82 */ /* 0x000fe20008000000 */
[----:B------:R-:W-:Y:S02]  /*5fe0*/  UIMAD.WIDE.U32 UR10, UR7, UR40, URZ ;  /* 0x00000028070a72a5 */ /* 0x000fe4000f8e00ff */
[----:B------:R-:W-:Y:S02]  /*5ff0*/  USHF.R.U32.HI UR12, URZ, UR53, UR5 ;  /* 0x00000035ff0c7299 */ /* 0x000fe40008011605 */
[----:B------:R-:W-:Y:S01]  /*6000*/  USEL UR6, UR37, UR6, !UP0 ;  /* 0x0000000625067287 */ /* 0x000fe2000c000000 */
[----:B------:R-:W-:Y:S02]  /*6010*/  UMOV UR5, UR9 ;  /* 0x0000000900057c82 */ /* 0x000fe40008000000 */
[----:B------:R-:W-:Y:S01]  /*6020*/  UMOV UR10, UR11 ;  /* 0x0000000b000a7c82 */ /* 0x000fe20008000000 */
[----:B------:R-:W-:Y:S02]  /*6030*/  @UP2 USHF.R.U32.HI UR4, URZ, UR41, UR5 ;  /* 0x00000029ff042299 */ /* 0x000fe40008011605 */
[----:B------:R-:W-:Y:S02]  /*6040*/  @UP2 USHF.R.U32.HI UR7, URZ, UR41, UR10 ;  /* 0x00000029ff072299 */ /* 0x000fe4000801160a */
[----:B------:R-:W-:Y:S02]  /*6050*/  UIMAD UR4, UR45, UR4, URZ ;  /* 0x000000042d0472a4 */ /* 0x000fe4000f8e02ff */
[----:B------:R-:W-:Y:S02]  /*6060*/  UIMAD.WIDE.U32 UR10, UR6, UR40, URZ ;  /* 0x00000028060a72a5 */ /* 0x000fe4000f8e00ff */
[----:B------:R-:W-:Y:S02]  /*6070*/  USEL UR5, UR38, UR12, !UP1 ;  /* 0x0000000c26057287 */ /* 0x000fe4000c800000 */
[----:B------:R-:W-:Y:S02]  /*6080*/  UIMAD UR8, UR45, UR7, URZ ;  /* 0x000000072d0872a4 */ /* 0x000fe4000f8e02ff */
[----:B------:R-:W-:Y:S03]  /*6090*/  UISETP.GE.AND UP0, UPT, UR6, UR4, UPT ;  /* 0x000000040600728c */ /* 0x000fe6000bf06270 */
[----:B------:R-:W-:Y:S01]  /*60a0*/  UMOV UR4, UR11 ;  /* 0x0000000b00047c82 */ /* 0x000fe20008000000 */
[----:B------:R-:W-:Y:S02]  /*60b0*/  UISETP.GE.OR UP0, UPT, UR5, UR8, UP0 ;  /* 0x000000080500728c */ /* 0x000fe40008706670 */
[----:B------:R-:W-:Y:S02]  /*60c0*/  USHF.R.U32.HI UR4, URZ, UR41, UR4 ;  /* 0x00000029ff047299 */ /* 0x000fe40008011604 */
[----:B------:R-:W-:Y:S02]  /*60d0*/  UIMAD.WIDE.U32 UR8, UR5, UR40, URZ ;  /* 0x00000028050872a5 */ /* 0x000fe4000f8e00ff */
[----:B------:R-:W-:Y:S02]  /*60e0*/  USEL UR11, UR6, UR4, !UP2 ;  /* 0x00000004060b7287 */ /* 0x000fe4000d000000 */
[----:B------:R-:W-:Y:S02]  /*60f0*/  UIADD3 UR8, UPT, UPT, -UR5, URZ, URZ ;  /* 0x000000ff05087290 */ /* 0x000fe4000fffe1ff */
[----:B------:R-:W-:Y:S01]  /*6100*/  UIADD3 UR10, UPT, UPT, -UR11, URZ, URZ ;  /* 0x000000ff0b0a7290 */ /* 0x000fe2000fffe1ff */
[----:B------:R-:W-:Y:S01]  /*6110*/  @!UP0 UMOV UR4, UR9 ;  /* 0x0000000900048c82 */ /* 0x000fe20008000000 */
[----:B------:R-:W-:Y:S02]  /*6120*/  UIADD3 UR9, UPT, UPT, -UR6, URZ, URZ ;  /* 0x000000ff06097290 */ /* 0x000fe4000fffe1ff */
[----:B------:R-:W-:Y:S02]  /*6130*/  @!UP0 USHF.R.U32.HI UR4, URZ, UR41, UR4 ;  /* 0x00000029ff048299 */ /* 0x000fe40008011604 */
[----:B------:R-:W-:Y:S02]  /*6140*/  UIMAD UR10, UR45, UR10, UR6 ;  /* 0x0000000a2d0a72a4 */ /* 0x000fe4000f8e0206 */
[----:B------:R-:W-:Y:S04]  /*6150*/  @!UP0 USEL UR4, UR5, UR4, !UP2 ;  /* 0x0000000405048287 */ /* 0x000fe8000d000000 */
[----:B------:R-:W-:Y:S02]  /*6160*/  @!UP0 UIMAD UR10, UR7, UR10, UR4 ;  /* 0x0000000a070a82a4 */ /* 0x000fe4000f8e0204 */
[----:B------:R-:W-:Y:S02]  /*6170*/  @!UP0 UIADD3 UR11, UPT, UPT, UR11, -UR4, URZ ;  /* 0x800000040b0b8290 */ /* 0x000fe4000fffe0ff */
[----:B------:R-:W-:Y:S02]  /*6180*/  UIMAD UR7, UR42, UR8, UR38 ;  /* 0x000000082a0772a4 */ /* 0x000fe4000f8e0226 */
[----:B------:R-:W-:Y:S02]  /*6190*/  @!UP0 UIMAD UR6, UR11, UR45, UR5 ;  /* 0x0000002d0b0682a4 */ /* 0x000fe4000f8e0205 */
[----:B------:R-:W-:Y:S01]  /*61a0*/  UIMAD UR4, UR54, UR9, UR37 ;  /* 0x00000009360472a4 */ /* 0x000fe2000f8e0225 */
[----:B------:R-:W-:Y:S02]  /*61b0*/  @!UP0 UMOV UR5, UR10 ;  /* 0x0000000a00058c82 */ /* 0x000fe40008000000 */
[----:B------:R-:W-:Y:S02]  /*61c0*/  UIMAD UR38, UR5, UR42, UR7 ;  /* 0x0000002a052672a4 */ /* 0x000fe4000f8e0207 */
[----:B------:R-:W-:Y:S11]  /*61d0*/  UIMAD UR37, UR6, UR54, UR4 ;  /* 0x00000036062572a4 */ /* 0x000ff6000f8e0204 */
[----:B------:R-:W-:Y:S01]  /*61e0*/  @!UPT UIADD3 URZ, UPT, UPT, URZ, URZ, URZ ;  /* 0x000000fffffff290 */ /* 0x000fe2000fffe0ff */
.L_x_106:
[----:B------:R-:W-:Y:S01]  /*61f0*/  UISETP.NE.AND UP0, UPT, UR39, 0x1, UPT ;  /* 0x000000012700788c */ /* 0x000fe2000bf05270 */
[----:B------:R-:W-:Y:S01]  /*6200*/  IADD3 R91, PT, PT, R91, 0x1, RZ ;  /* 0x000000015b5b7810 */ /* 0x000fe20007ffe0ff */
[----:B------:R-:W-:Y:S02]  /*6210*/  UIADD3 UR11, UPT, UPT, UR43, 0x200, URZ ;  /* 0x000002002b0b7890 */ /* 0x000fe4000fffe0ff */
[----:B------:R-:W-:Y:S02]  /*6220*/  USHF.L.U32 UR50, UR32, 0x6, URZ ;  /* 0x0000000620327899 */ /* 0x000fe400080006ff */
[----:B------:R-:W-:Y:S05]  /*6230*/  USHF.L.U32 UR49, UR34, 0x8, URZ ;  /* 0x0000000822317899 */ /* 0x000fea00080006ff */
[----:B------:R-:W2:Y:S01]  /*6240*/  @!UP0 LDCU.128 UR12, c[0x0][0xb10] ;  /* 0x00016200ff0c87ac */ /* 0x000ea20008000c00 */
[----:B------:R-:W3:Y:S01]  /*6250*/  @!UP0 LDCU UR5, c[0x0][0xb0c] ;  /* 0x00016180ff0587ac */ /* 0x000ee20008000800 */
[----:B------:R-:W4:Y:S01]  /*6260*/  @!UP0 LDCU UR10, c[0x0][0xb20] ;  /* 0x00016400ff0a87ac */ /* 0x000f220008000800 */
[----:B--2---:R-:W-:Y:S02]  /*6270*/  UIMAD.WIDE.U32 UR8, UR38, UR12, URZ ;  /* 0x0000000c260872a5 */ /* 0x004fe4000f8e00ff */
[----:B------:R-:W-:Y:S02]  /*6280*/  UIMAD.WIDE.U32 UR6, UR37, UR15, URZ ;  /* 0x0000000f250672a5 */ /* 0x000fe4000f8e00ff */
[----:B------:R-:W-:Y:S03]  /*6290*/  @!UP0 UISETP.NE.AND UP1, UPT, UR14, 0x1, UPT ;  /* 0x000000010e00888c */ /* 0x000fe6000bf25270 */
[----:B------:R-:W-:Y:S01]  /*62a0*/  @!UP0 UMOV UR4, UR9 ;  /* 0x0000000900048c82 */ /* 0x000fe20008000000 */
[----:B---3--:R-:W-:Y:S02]  /*62b0*/  @!UP0 UISETP.NE.AND UP2, UPT, UR5, 0x1, UPT ;  /* 0x000000010500888c */ /* 0x008fe4000bf45270 */
[----:B------:R-:W-:Y:S01]  /*62c0*/  @!UP0 USHF.R.U32.HI UR4, URZ, UR13, UR4 ;  /* 0x0000000dff048299 */ /* 0x000fe20008011604 */
[----:B------:R-:W-:Y:S02]  /*62d0*/  @!UP0 UMOV UR6, UR7 ;  /* 0x0000000700068c82 */ /* 0x000fe40008000000 */
[----:B----4-:R-:W-:Y:S02]  /*62e0*/  @!UP0 USHF.R.U32.HI UR6, URZ, UR10, UR6 ;  /* 0x0000000aff068299 */ /* 0x010fe40008011606 */
[----:B------:R-:W-:Y:S02]  /*62f0*/  @!UP0 USEL UR7, UR38, UR4, !UP2 ;  /* 0x0000000426078287 */ /* 0x000fe4000d000000 */
[----:B------:R-:W-:Y:S04]  /*6300*/  @!UP0 USEL UR6, UR37, UR6, !UP1 ;  /* 0x0000000625068287 */ /* 0x000fe8000c800000 */
[----:B------:R-:W-:Y:S02]  /*6310*/  @!UP0 UIADD3 UR4, UPT, UPT, -UR7, UR6, URZ ;  /* 0x0000000607048290 */ /* 0x000fe4000fffe1ff */
[----:B------:R-:W-:Y:S02]  /*6320*/  @!UP0 UIADD3 UR6, UPT, UPT, UR7, -UR6, URZ ;  /* 0x8000000607068290 */ /* 0x000fe4000fffe0ff */
[----:B------:R-:W-:Y:S02]  /*6330*/  @!UP0 UIMAD UR38, UR4, UR5, UR38 ;  /* 0x00000005042682a4 */ /* 0x000fe4000f8e0226 */
[----:B------:R-:W-:Y:S02]  /*6340*/  @!UP0 UIMAD UR37, UR6, UR14, UR37 ;  /* 0x0000000e062582a4 */ /* 0x000fe4000f8e0225 */
[----:B------:R-:W-:Y:S09]  /*6350*/  ULOP3.LUT UP0, URZ, UR11, 0x90, URZ, 0xc0, !UPT ;  /* 0x000000900bff7892 */ /* 0x000ff2000f80c0ff */
[----:B------:R-:W-:Y:S05]  /*6360*/  BRA.U !UP0, `(.L_x_107) ;  /* 0x0000000108407547 */ /* 0x000fea000b800000 */
[----:B------:R-:W2:Y:S01]  /*6370*/  LDCU.64 UR8, c[0x4][0x88] ;  /* 0x01001100ff0877ac */ /* 0x000ea20008000a00 */
[----:B------:R-:W-:Y:S01]  /*6380*/  MOV R3, 0x0 ;  /* 0x0000000000037802 */ /* 0x000fe20000000f00 */
[----:B------:R-:W-:Y:S02]  /*6390*/  HFMA2 R12, -RZ, RZ, 0, 5.9604644775390625e-08 ;  /* 0x00000001ff0c7431 */ /* 0x000fe400000001ff */
[----:B------:R-:W-:Y:S02]  /*63a0*/  IMAD.MOV.U32 R8, RZ, RZ, 0x70 ;  /* 0x00000070ff087424 */ /* 0x000fe400078e00ff */
[----:B------:R-:W-:Y:S01]  /*63b0*/  IMAD.MOV.U32 R13, RZ, RZ, RZ ;  /* 0x000000ffff0d7224 */ /* 0x000fe200078e00ff */
[----:B------:R-:W3:Y:S01]  /*63c0*/  LDCU.64 UR6, c[0x4][0x90] ;  /* 0x01001200ff0677ac */ /* 0x000ee20008000a00 */
[----:B------:R-:W4:Y:S01]  /*63d0*/  LDC.64 R2, c[0x4][R3] ;  /* 0x0100000003027b82 */ /* 0x000f220000000a00 */
[----:B------:R-:W1:Y:S01]  /*63e0*/  LDCU.64 UR4, c[0x4][0x8] ;  /* 0x01000100ff0477ac */ /* 0x000e620008000a00 */
[----:B--2---:R-:W-:Y:S01]  /*63f0*/  MOV R5, UR9 ;  /* 0x0000000900057c02 */ /* 0x004fe20008000f00 */
[----:B------:R-:W-:Y:S01]  /*6400*/  IMAD.U32 R4, RZ, RZ, UR8 ;  /* 0x00000008ff047e24 */ /* 0x000fe2000f8e00ff */
[----:B---3--:R-:W-:Y:S01]  /*6410*/  MOV R7, UR7 ;  /* 0x0000000700077c02 */ /* 0x008fe20008000f00 */
[----:B------:R-:W-:Y:S01]  /*6420*/  IMAD.U32 R6, RZ, RZ, UR6 ;  /* 0x00000006ff067e24 */ /* 0x000fe2000f8e00ff */
[----:B-1----:R-:W-:Y:S01]  /*6430*/  MOV R11, UR5 ;  /* 0x00000005000b7c02 */ /* 0x002fe20008000f00 */
[----:B------:R-:W-:Y:S02]  /*6440*/  IMAD.U32 R10, RZ, RZ, UR4 ;  /* 0x00000004ff0a7e24 */ /* 0x000fe4000f8e00ff */
[----:B------:R-:W-:Y:S07]  /*6450*/  LEPC R20, `(.L_x_107) ;  /* 0x000000001014794e */ /* 0x000fee0000000000 */
[----:B----45:R-:W-:Y:S05]  /*6460*/  CALL.ABS.NOINC R2 ;  /* 0x0000000002007343 */ /* 0x030fea0003c00000 */
.L_x_107:
[----:B------:R-:W-:Y:S01]  /*6470*/  LOP3.LUT P0, RZ, R96, 0x90, RZ, 0xc0, !PT ;  /* 0x0000009060ff7812 */ /* 0x000fe2000780c0ff */
[----:B------:R-:W-:Y:S11]  /*6480*/  BSSY.RECONVERGENT B6, `(.L_x_108) ;  /* 0x0000013000067945 */ /* 0x000ff60003800200 */
[----:B------:R-:W-:Y:S01]  /*6490*/  @!UPT UIADD3 URZ, UPT, UPT, URZ, URZ, URZ ;  /* 0x000000fffffff290 */ /* 0x000fe2000fffe0ff */
[----:B------:R-:W-:Y:S05]  /*64a0*/  @!P0 BRA `(.L_x_109) ;  /* 0x0000000000408947 */ /* 0x000fea0003800000 */
        /* <DEDUP_REMOVED lines=16> */
.L_x_109:
[----:B------:R-:W-:Y:S05]  /*65b0*/  BSYNC.RECONVERGENT B6 ;  /* 0x0000000000067941 */ /* 0x000fea0003800200 */
.L_x_108:
[----:B------:R-:W-:Y:S01]  /*65c0*/  R2UR UR4, R89 ;  /* 0x00000000590472ca */ /* 0x000fe200000e0000 */
[----:B------:R-:W-:Y:S01]  /*65d0*/  UISETP.NE.U32.AND UP0, UPT, UR60, URZ, UPT ;  /* 0x000000ff3c00728c */ /* 0x000fe2000bf05070 */
[----:B------:R-:W-:Y:S02]  /*65e0*/  ISETP.NE.U32.AND P4, PT, R82, RZ, PT ;  /* 0x000000ff5200720c */ /* 0x000fe40003f85070 */
[----:B------:R-:W-:Y:S01]  /*65f0*/  ISETP.NE.U32.AND P2, PT, RZ, UR46, PT ;  /* 0x0000002eff007c0c */ /* 0x000fe2000bf45070 */
[----:B------:R-:W-:Y:S01]  /*6600*/  UISETP.NE.AND.EX UP1, UPT, UR61, URZ, UPT, UP0 ;  /* 0x000000ff3d00728c */ /* 0x000fe2000bf25300 */
[----:B------:R-:W-:Y:S01]  /*6610*/  ISETP.NE.AND.EX P4, PT, R83, RZ, PT, P4 ;  /* 0x000000ff5300720c */ /* 0x000fe20003f85340 */
[----:B------:R-:W-:Y:S01]  /*6620*/  UPLOP3.LUT UP0, UPT, UPT, UPT, UPT, 0x40, 0x4 ;  /* 0x000000000004789c */ /* 0x000fe20003f0e870 */
[----:B------:R-:W-:Y:S05]  /*6630*/  ISETP.NE.AND.EX P2, PT, RZ, UR47, PT, P2 ;  /* 0x0000002fff007c0c */ /* 0x000fea000bf45320 */
[----:B------:R-:W-:Y:S06]  /*6640*/  UISETP.NE.AND UP2, UPT, UR4, URZ, UPT ;  /* 0x000000ff0400728c */ /* 0x000fec000bf45270 */
[----:B------:R-:W-:Y:S05]  /*6650*/  PLOP3.LUT P1, PT, PT, PT, UP2, 0x80, 0x8 ;  /* 0x000000000008781c */ /* 0x000fea0003f2f028 */
[----:B------:R-:W-:Y:S06]  /*6660*/  @UP2 UPLOP3.LUT UP0, UPT, UPT, UPT, UP1, 0x80, 0x8 ;  /* 0x000000000008289c */ /* 0x000fec0003f0f010 */
[----:B------:R-:W-:Y:S01]  /*6670*/  PLOP3.LUT P0, PT, PT, PT, UP0, 0x80, 0x8 ;  /* 0x000000000008781c */ /* 0x000fe20003f0f008 */
[----:B------:R-:W-:Y:S01]  /*6680*/  @!UPT UIADD3 URZ, UPT, UPT, URZ, URZ, URZ ;  /* 0x000000fffffff290 */ /* 0x000fe2000fffe0ff */
[----:B------:R-:W-:Y:S11]  /*6690*/  BRA.U !UP1, `(.L_x_110) ;  /* 0x00000001093c7547 */ /* 0x000ff6000b800000 */
[----:B------:R-:W-:Y:S01]  /*66a0*/  UISETP.NE.U32.AND UP0, UPT, UR46, URZ, UPT ;  /* 0x000000ff2e00728c */ /* 0x000fe2000bf05070 */
[----:B-1----:R-:W-:Y:S01]  /*66b0*/  HFMA2 R0, -RZ, RZ, 0, 5.9604644775390625e-08 ;  /* 0x00000001ff007431 */ /* 0x002fe200000001ff */
[----:B------:R-:W1:Y:S01]  /*66c0*/  LDCU.64 UR8, c[0x0][0x358] ;  /* 0x00006b00ff0877ac */ /* 0x000e620008000a00 */
[----:B------:R-:W-:Y:S01]  /*66d0*/  IMAD.MOV.U32 R86, RZ, RZ, 0x1 ;  /* 0x00000001ff567424 */ /* 0x000fe200078e00ff */
[----:B------:R-:W-:Y:S06]  /*66e0*/  UISETP.NE.AND.EX UP0, UPT, UR47, URZ, UPT, UP0 ;  /* 0x000000ff2f00728c */ /* 0x000fec000bf05300 */
[----:B------:R-:W-:Y:S05]  /*66f0*/  PLOP3.LUT P3, PT, PT, PT, UP0, 0x80, 0x8 ;  /* 0x000000000008781c */ /* 0x000fea0003f6f008 */
[----:B------:R-:W2:Y:S01]  /*6700*/  @UP0 LDCU.64 UR4, c[0x0][0x888] ;  /* 0x00011100ff0407ac */ /* 0x000ea20008000a00 */
[----:B------:R-:W-:Y:S07]  /*6710*/  @UP0 UIMAD UR6, UR36, UR60, URZ ;  /* 0x0000003c240602a4 */ /* 0x000fee000f8e02ff */
[----:B------:R-:W-:Y:S01]  /*6720*/  @!P3 PRMT R86, R0, 0x7610, R86 ;  /* 0x000076100056b816 */ /* 0x000fe20000000056 */
[----:B--2---:R-:W-:Y:S06]  /*6730*/  @UP0 UIMAD.WIDE UR4, UR6, 0x4, UR4 ;  /* 0x00000004060408a5 */ /* 0x004fec000f8e0204 */
[----:B------:R-:W-:Y:S01]  /*6740*/  IMAD.U32 R2, RZ, RZ, UR4 ;  /* 0x00000004ff027e24 */ /* 0x000fe2000f8e00ff */
[----:B------:R-:W-:Y:S04]  /*6750*/  MOV R3, UR5 ;  /* 0x0000000500037c02 */ /* 0x000fe80008000f00 */
[----:B------:R-:W2:Y:S01]  /*6760*/  @!UP0 LDCU UR4, c[0x0][0x880] ;  /* 0x00011000ff0487ac */ /* 0x000ea20008000800 */
[----:B-1---5:R3:W5:Y:S02]  /*6770*/  @P3 LDG.E R41, desc[UR8][R2.64] ;  /* 0x0000000802293981 */ /* 0x022764000c1e1900 */
[----:B--23--:R-:W-:Y:S02]  /*6780*/  @!P3 IMAD.U32 R41, RZ, RZ, UR4 ;  /* 0x00000004ff29be24 */ /* 0x00cfe4000f8e00ff */
.L_x_110:
[----:B------:R-:W-:Y:S05]  /*6790*/  @!P4 BRA `(.L_x_111) ;  /* 0x000000000024c947 */ /* 0x000fea0003800000 */
[----:B------:R-:W-:Y:S01]  /*67a0*/  ISETP.NE.U32.AND P3, PT, R80, RZ, PT ;  /* 0x000000ff5000720c */ /* 0x000fe20003f65070 */
[----:B------:R-:W2:Y:S03]  /*67b0*/  LDCU.64 UR4, c[0x0][0x358] ;  /* 0x00006b00ff0477ac */ /* 0x000ea60008000a00 */
[----:B------:R-:W-:Y:S11]  /*67c0*/  ISETP.NE.AND.EX P3, PT, R81, RZ, PT, P3 ;  /* 0x000000ff5100720c */ /* 0x000ff60003f65330 */
[----:B------:R-:W-:Y:S02]  /*67d0*/  @!UPT UIADD3 URZ, UPT, UPT, URZ, URZ, URZ ;  /* 0x000000fffffff290 */ /* 0x000fe4000fffe0ff */
[----:B------:R-:W3:Y:S01]  /*67e0*/  @P3 LDC.64 R2, c[0x0][0x8a8] ;  /* 0x00022a00ff023b82 */ /* 0x000ee20000000a00 */
[----:B-1----:R-:W-:Y:S04]  /*67f0*/  @P3 IMAD R0, R82, UR36, RZ ;  /* 0x0000002452003c24 */ /* 0x002fe8000f8e02ff */
[----:B---3--:R-:W-:Y:S05]  /*6800*/  @P3 IMAD.WIDE R2, R0, 0x4, R2 ;  /* 0x0000000400023825 */ /* 0x008fea00078e0202 */
[----:B--2--5:R2:W5:Y:S02]  /*6810*/  @P3 LDG.E R38, desc[UR4][R2.64] ;  /* 0x0000000402263981 */ /* 0x024564000c1e1900 */
[----:B--2---:R-:W3:Y:S02]  /*6820*/  @!P3 LDC R38, c[0x0][0x8a0] ;  /* 0x00022800ff26bb82 */ /* 0x004ee40000000800 */
.L_x_111:
[----:B-----5:R-:W-:Y:S01]  /*6830*/  FSETP.NEU.AND P4, PT, R41, RZ, PT ;  /* 0x000000ff2900720b */ /* 0x020fe20003f8d000 */
[----:B------:R-:W-:Y:S01]  /*6840*/  BSSY B1, `(.L_x_112) ;  /* 0x0000041000017945 */ /* 0x000fe20003800000 */
[----:B------:R-:W-:Y:S01]  /*6850*/  SEL R3, RZ, 0xffffffff, P2 ;  /* 0xffffffffff037807 */ /* 0x000fe20001000000 */
[----:B------:R-:W-:Y:S01]  /*6860*/  IMAD.MOV.U32 R71, RZ, RZ, 0x1 ;  /* 0x00000001ff477424 */ /* 0x000fe200078e00ff */
[----:B------:R-:W-:Y:S01]  /*6870*/  LOP3.LUT P3, RZ, R86, 0xff, RZ, 0xc0, !PT ;  /* 0x000000ff56ff7812 */ /* 0x000fe2000786c0ff */
[C---:B------:R-:W-:Y:S01]  /*6880*/  IMAD R39, R36.reuse, 0x80, R37 ;  /* 0x0000008024277824 */ /* 0x040fe200078e0225 */
[----:B-1----:R-:W-:Y:S02]  /*6890*/  @P1 SEL R0, RZ, 0xffffffff, P4 ;  /* 0xffffffffff001807 */ /* 0x002fe40002000000 */
[----:B------:R-:W-:Y:S02]  /*68a0*/  CS2R R78, SRZ ;  /* 0x00000000004e7805 */ /* 0x000fe4000001ff00 */
[----:B------:R-:W-:Y:S02]  /*68b0*/  LEA R5, R93, UR43, 0x3 ;  /* 0x0000002b5d057c11 */ /* 0x000fe4000f8e18ff */
[----:B------:R-:W-:Y:S02]  /*68c0*/  CS2R R76, SRZ ;  /* 0x00000000004c7805 */ /* 0x000fe4000001ff00 */
[----:B------:R-:W-:Y:S02]  /*68d0*/  @P0 SEL R0, R3, R0, !P3 ;  /* 0x0000000003000207 */ /* 0x000fe40005800000 */
[----:B------:R-:W-:Y:S02]  /*68e0*/  CS2R R74, SRZ ;  /* 0x00000000004a7805 */ /* 0x000fe4000001ff00 */
[----:B------:R-:W-:Y:S02]  /*68f0*/  LEA R90, R36, UR43, 0x3 ;  /* 0x0000002b245a7c11 */ /* 0x000fe4000f8e18ff */
[----:B------:R-:W-:Y:S02]  /*6900*/  CS2R R72, SRZ ;  /* 0x0000000000487805 */ /* 0x000fe4000001ff00 */
[----:B------:R-:W-:Y:S02]  /*6910*/  @P1 LOP3.LUT R0, R0, 0x1, RZ, 0xc0, !PT ;  /* 0x0000000100001812 */ /* 0x000fe400078ec0ff */
[----:B------:R-:W-:Y:S02]  /*6920*/  SHF.L.U32 R7, R95, 0x1f, RZ ;  /* 0x0000001f5f077819 */ /* 0x000fe400000006ff */
[----:B------:R-:W-:Y:S02]  /*6930*/  ISETP.NE.U32.OR P6, PT, R0, 0x1, !P1 ;  /* 0x000000010000780c */ /* 0x000fe40004fc5470 */
[----:B------:R-:W-:Y:S02]  /*6940*/  PLOP3.LUT P2, PT, PT, PT, UP1, 0x80, 0x8 ;  /* 0x000000000008781c */ /* 0x000fe40003f4f018 */
[----:B------:R-:W-:Y:S02]  /*6950*/  SEL R0, RZ, 0xffffffff, P4 ;  /* 0xffffffffff007807 */ /* 0x000fe40002000000 */
[----:B------:R-:W-:Y:S07]  /*6960*/  P2R R102, PR, RZ, 0x40 ;  /* 0x00000040ff667803 */ /* 0x000fee0000000000 */
[----:B------:R-:W-:Y:S02]  /*6970*/  @P6 SHF.L.U32 R2, R92, 0x1f, RZ ;  /* 0x0000001f5c026819 */ /* 0x000fe400000006ff */
[----:B------:R-:W-:Y:S02]  /*6980*/  @P2 SEL R0, R3, R0, !P3 ;  /* 0x0000000003002207 */ /* 0x000fe40005800000 */
[----:B------:R-:W1:Y:S02]  /*6990*/  @P6 SYNCS.PHASECHK.TRANS64.TRYWAIT P1, [R5+URZ+0x80], R2 ;  /* 0x00008002050065a7 */ /* 0x000e6400080211ff */
[----:B------:R-:W-:Y:S04]  /*69a0*/  LOP3.LUT R0, R0, 0x1, RZ, 0xc0, !PT ;  /* 0x0000000100007812 */ /* 0x000fe800078ec0ff */
[----:B------:R-:W-:Y:S04]  /*69b0*/  ISETP.NE.U32.AND P5, PT, R0, 0x1, PT ;  /* 0x000000010000780c */ /* 0x000fe80003fa5070 */
[----:B------:R-:W-:Y:S01]  /*69c0*/  P2R R100, PR, RZ, 0x20 ;  /* 0x00000020ff647803 */ /* 0x000fe20000000000 */
[----:B------:R2:W4:Y:S01]  /*69d0*/  SYNCS.PHASECHK.TRANS64.TRYWAIT P0, [R90+URZ+0xf0], R7 ;  /* 0x0000f0075a0075a7 */ /* 0x00052200080011ff */
[----:B-1----:R-:W-:Y:S01]  /*69e0*/  @P6 SEL R71, RZ, 0x1, !P1 ;  /* 0x00000001ff476807 */ /* 0x002fe20004800000 */
[----:B--2---:R-:W-:Y:S06]  /*69f0*/  @!P6 BRA `(.L_x_113) ;  /* 0x000000000094e947 */ /* 0x004fec0003800000 */
[----:B------:R-:W-:Y:S01]  /*6a00*/  @P5 IMAD R4, R93, 0x1000, R84 ;  /* 0x000010005d045824 */ /* 0x000fe200078e0254 */
[----:B------:R-:W-:Y:S01]  /*6a10*/  LOP3.LUT P6, RZ, R85, 0x80, RZ, 0xc0, !PT ;  /* 0x0000008055ff7812 */ /* 0x000fe200078cc0ff */
[----:B------:R-:W1:Y:S01]  /*6a20*/  S2R R0, SR_CgaCtaId ;  /* 0x0000000000007919 */ /* 0x000e620000008800 */
[----:B------:R-:W-:Y:S01]  /*6a30*/  ISETP.NE.AND P2, PT, R71, RZ, PT ;  /* 0x000000ff4700720c */ /* 0x000fe20003f45270 */
[----:B------:R-:W-:Y:S01]  /*6a40*/  @P5 VIADD R3, R4, UR43 ;  /* 0x0000002b04035c36 */ /* 0x000fe20008000000 */
[----:B------:R-:W-:Y:S01]  /*6a50*/  PLOP3.LUT P1, PT, PT, PT, PT, 0x8, 0x80 ;  /* 0x000000000080781c */ /* 0x000fe20003f2e170 */
[----:B------:R-:W-:Y:S01]  /*6a60*/  BSSY B0, `(.L_x_114) ;  /* 0x000000d000007945 */ /* 0x000fe20003800000 */
[----:B------:R-:W-:Y:S01]  /*6a70*/  @P5 PLOP3.LUT P1, PT, P6, PT, PT, 0x80, 0x8 ;  /* 0x000000000008581c */ /* 0x000fe2000372f070 */
[C---:B------:R-:W-:Y:S01]  /*6a80*/  @P5 VIADD R2, R3.reuse, 0x200 ;  /* 0x0000020003025836 */ /* 0x040fe20000000000 */
[----:B------:R-:W-:Y:S01]  /*6a90*/  CS2R R74, SRZ ;  /* 0x00000000004a7805 */ /* 0x000fe2000001ff00 */
[----:B------:R-:W-:Y:S01]  /*6aa0*/  @P5 VIADD R3, R3, 0x210 ;  /* 0x0000021003035836 */ /* 0x000fe20000000000 */
[----:B------:R-:W-:Y:S02]  /*6ab0*/  CS2R R72, SRZ ;  /* 0x0000000000487805 */ /* 0x000fe4000001ff00 */
[----:B------:R-:W-:Y:S02]  /*6ac0*/  CS2R R78, SRZ ;  /* 0x00000000004e7805 */ /* 0x000fe4000001ff00 */
[----:B------:R-:W-:Y:S05]  /*6ad0*/  CS2R R76, SRZ ;  /* 0x00000000004c7805 */ /* 0x000fea000001ff00 */
[----:B------:R-:W-:Y:S01]  /*6ae0*/  @P1 VIADD R3, R2, 0xfffffff0 ;  /* 0xfffffff002031836 */ /* 0x000fe20000000000 */
[----:B------:R-:W-:Y:S06]  /*6af0*/  @P2 BRA `(.L_x_115) ;  /* 0x00000000000c2947 */ /* 0x000fec0003800000 */
[----:B------:R-:W-:Y:S04]  /*6b00*/  SHF.L.U32 R2, R92, 0x1f, RZ ;  /* 0x0000001f5c027819 */ /* 0x000fe800000006ff */
[----:B------:R-:W2:Y:S02]  /*6b10*/  SYNCS.PHASECHK.TRANS64.TRYWAIT P1, [R5+URZ+0x80], R2 ;  /* 0x00008002050075a7 */ /* 0x000ea400080211ff */
[----:B--2---:R-:W-:Y:S05]  /*6b20*/  @!P1 BRA `(.L_x_116) ;  /* 0x0000004000f09947 */ /* 0x004fea0003800000 */
.L_x_115:
[----:B------:R-:W-:Y:S05]  /*6b30*/  BSYNC B0 ;  /* 0x0000000000007941 */ /* 0x000fea0003800000 */
.L_x_114:
[----:B------:R-:W-:Y:S01]  /*6b40*/  ISETP.NE.AND P1, PT, R100, RZ, PT ;  /* 0x000000ff6400720c */ /* 0x000fe20003f25270 */
[----:B--2---:R-:W-:Y:S02]  /*6b50*/  VIADD R5, R5, 0xa0 ;  /* 0x000000a005057836 */ /* 0x004fe40000000000 */
[----:B------:R-:W-:Y:S03]  /*6b60*/  VIADD R93, R93, 0x1 ;  /* 0x000000015d5d7836 */ /* 0x000fe60000000000 */
[----:B-1----:R-:W-:Y:S07]  /*6b70*/  PRMT R0, R0, 0x654, R5 ;  /* 0x0000065400007816 */ /* 0x002fee0000000005 */
[----:B------:R1:W2:Y:S04]  /*6b80*/  @P1 LDS.128 R72, [R4+UR43+0x200] ;  /* 0x0002002b04481984 */ /* 0x0002a80008000c00 */
[----:B------:R1:W1:Y:S01]  /*6b90*/  @P1 LDS.128 R76, [R3] ;  /* 0x00000000034c1984 */ /* 0x0002620000000c00 */
[C---:B------:R-:W-:Y:S01]  /*6ba0*/  ISETP.NE.AND P1, PT, R93.reuse, 0x4, PT ;  /* 0x000000045d00780c */ /* 0x040fe20003f25270 */
[----:B------:R-:W-:Y:S01]  /*6bb0*/  @!PT LDS RZ, [RZ] ;  /* 0x00000000fffff984 */ /* 0x000fe20000000800 */
[----:B------:R-:W-:Y:S01]  /*6bc0*/  @!PT LDS RZ, [RZ] ;  /* 0x00000000fffff984 */ /* 0x000fe20000000800 */
[----:B------:R-:W-:Y:S01]  /*6bd0*/  @!PT LDS RZ, [RZ] ;  /* 0x00000000fffff984 */ /* 0x000fe20000000800 */
[----:B------:R-:W-:Y:S01]  /*6be0*/  @!PT LDS RZ, [RZ] ;  /* 0x00000000fffff984 */ /* 0x000fe20000000800 */
[----:B------:R5:W-:Y:S06]  /*6bf0*/  MEMBAR.ALL.CTA ;  /* 0x0000000000007992 */ /* 0x000bec0000008000 */
[----:B-----5:R-:W5:Y:S01]  /*6c00*/  FENCE.VIEW.ASYNC.S ;  /* 0x00000000000073c6 */ /* 0x020f620000000000 */
[----:B------:R-:W-:Y:S02]  /*6c10*/  SEL R5, RZ, 0x1, P1 ;  /* 0x00000001ff057807 */ /* 0x000fe40000800000 */
[----:B------:R-:W-:Y:S02]  /*6c20*/  SEL R93, R93, RZ, P1 ;  /* 0x000000ff5d5d7207 */ /* 0x000fe40000800000 */
[----:B------:R-:W-:Y:S01]  /*6c30*/  LOP3.LUT R92, R92, R5, RZ, 0x3c, !PT ;  /* 0x000000055c5c7212 */ /* 0x000fe200078e3cff */
[----:B-----5:R1:W-:Y:S06]  /*6c40*/  SYNCS.ARRIVE.TRANS64.RED.A1T0 RZ, [R0+URZ], RZ ;  /* 0x000000ff00ff79a7 */ /* 0x0203ec00081004ff */
.L_x_113:
[----:B------:R-:W-:Y:S05]  /*6c50*/  BSYNC B1 ;  /* 0x0000000000017941 */ /* 0x000fea0003800000 */
.L_x_112:
[----:B-1----:R-:W-:Y:S04]  /*6c60*/  SHF.R.U32.HI R0, RZ, 0x15, R39 ;  /* 0x00000015ff007819 */ /* 0x002fe80000011627 */
[----:B------:R-:W-:Y:S01]  /*6c70*/  LOP3.LUT P1, RZ, R0, 0x3, R87, 0x48, !PT ;  /* 0x0000000300ff7812 */ /* 0x000fe20007824857 */
[----:B------:R-:W-:Y:S01]  /*6c80*/  @!UPT UIADD3 URZ, UPT, UPT, URZ, URZ, URZ ;  /* 0x000000fffffff290 */ /* 0x000fe2000fffe0ff */
[----:B----4-:R-:W-:Y:S11]  /*6c90*/  @P0 BRA `(.L_x_117) ;  /* 0x0000000000080947 */ /* 0x010ff60003800000 */
[----:B------:R-:W1:Y:S02]  /*6ca0*/  SYNCS.PHASECHK.TRANS64.TRYWAIT P0, [R90+URZ+0xf0], R7 ;  /* 0x0000f0075a0075a7 */ /* 0x000e6400080011ff */
[----:B-1----:R-:W-:Y:S05]  /*6cb0*/  @!P0 BRA `(.L_x_118) ;  /* 0x0000004000a08947 */ /* 0x002fea0003800000 */
.L_x_117:
[----:B------:R-:W-:Y:S05]  /*6cc0*/  @!P1 BRA `(.L_x_119) ;  /* 0x0000000000409947 */ /* 0x000fea0003800000 */
[----:B------:R-:W4:Y:S01]  /*6cd0*/  LDCU.64 UR8, c[0x4][0x78] ;  /* 0x01000f00ff0877ac */ /* 0x000f220008000a00 */
[----:B------:R-:W-:Y:S01]  /*6ce0*/  MOV R3, 0x0 ;  /* 0x0000000000037802 */ /* 0x000fe20000000f00 */
[----:B------:R-:W-:Y:S02]  /*6cf0*/  HFMA2 R12, -RZ, RZ, 0, 5.9604644775390625e-08 ;  /* 0x00000001ff0c7431 */ /* 0x000fe400000001ff */
[----:B------:R-:W-:Y:S02]  /*6d00*/  IMAD.MOV.U32 R8, RZ, RZ, 0x192 ;  /* 0x00000192ff087424 */ /* 0x000fe400078e00ff */
[----:B------:R-:W-:Y:S01]  /*6d10*/  IMAD.MOV.U32 R13, RZ, RZ, RZ ;  /* 0x000000ffff0d7224 */ /* 0x000fe200078e00ff */
[----:B------:R-:W1:Y:S01]  /*6d20*/  LDCU.64 UR6, c[0x4][0x80] ;  /* 0x01001000ff0677ac */ /* 0x000e620008000a00 */
[----:B------:R-:W2:Y:S01]  /*6d30*/  LDC.64 R2, c[0x4][R3] ;  /* 0x0100000003027b82 */ /* 0x000ea20000000a00 */
[----:B------:R-:W5:Y:S01]  /*6d40*/  LDCU.64 UR4, c[0x4][0x18] ;  /* 0x01000300ff0477ac */ /* 0x000f620008000a00 */
[----:B----4-:R-:W-:Y:S01]  /*6d50*/  MOV R5, UR9 ;  /* 0x0000000900057c02 */ /* 0x010fe20008000f00 */
[----:B------:R-:W-:Y:S01]  /*6d60*/  IMAD.U32 R4, RZ, RZ, UR8 ;  /* 0x00000008ff047e24 */ /* 0x000fe2000f8e00ff */
[----:B-1----:R-:W-:Y:S01]  /*6d70*/  MOV R7, UR7 ;  /* 0x0000000700077c02 */ /* 0x002fe20008000f00 */
[----:B------:R-:W-:Y:S01]  /*6d80*/  IMAD.U32 R6, RZ, RZ, UR6 ;  /* 0x00000006ff067e24 */ /* 0x000fe2000f8e00ff */
[----:B-----5:R-:W-:Y:S01]  /*6d90*/  MOV R11, UR5 ;  /* 0x00000005000b7c02 */ /* 0x020fe20008000f00 */
[----:B------:R-:W-:Y:S02]  /*6da0*/  IMAD.U32 R10, RZ, RZ, UR4 ;  /* 0x00000004ff0a7e24 */ /* 0x000fe4000f8e00ff */
[----:B------:R-:W-:Y:S07]  /*6db0*/  LEPC R20, `(.L_x_119) ;  /* 0x000000001014794e */ /* 0x000fee0000000000 */
[----:B--23--:R-:W-:Y:S05]  /*6dc0*/  CALL.ABS.NOINC R2 ;  /* 0x0000000002007343 */ /* 0x00cfea0003c00000 */
.L_x_119:
[-C--:B--2---:R-:W-:Y:S01]  /*6dd0*/  F2FP.F16.E4M3.UNPACK_B R42, R72.reuse ;  /* 0x00000048ff2a723e */ /* 0x084fe200020006ff */
[----:B------:R-:W-:Y:S05]  /*6de0*/  WARPSYNC.ALL ;  /* 0x0000000000007948 */ /* 0x000fea0003800000 */
[----:B------:R-:W-:Y:S01]  /*6df0*/  R2UR UR4, R39 ;  /* 0x00000000270472ca */ /* 0x000fe200000e0000 */
[--C-:B------:R-:W-:Y:S01]  /*6e00*/  HADD2.F32 R40, -RZ, R42.reuse.H0_H0 ;  /* 0x2000002aff287230 */ /* 0x100fe20000004100 */
[----:B------:R-:W-:Y:S01]  /*6e10*/  F2FP.F16.E4M3.UNPACK_B R43, R72.H1 ;  /* 0x00000048ff2b723e */ /* 0x000fe200030006ff */
[----:B------:R-:W-:Y:S01]  /*6e20*/  HADD2.F32 R42, -RZ, R42.H1_H1 ;  /* 0x3000002aff2a7230 */ /* 0x000fe20000004100 */
[-C--:B------:R-:W-:Y:S01]  /*6e30*/  F2FP.F16.E4M3.UNPACK_B R45, R73.reuse ;  /* 0x00000049ff2d723e */ /* 0x080fe200020006ff */
[----:B------:R-:W-:Y:S01]  /*6e40*/  BSSY.RECONVERGENT B0, `(.L_x_120) ;  /* 0x000009e000007945 */ /* 0x000fe20003800200 */
[----:B------:R-:W-:Y:S01]  /*6e50*/  F2FP.F16.E4M3.UNPACK_B R47, R73.H1 ;  /* 0x00000049ff2f723e */ /* 0x000fe200030006ff */
[--C-:B------:R-:W-:Y:S01]  /*6e60*/  HADD2.F32 R44, -RZ, R43.reuse.H0_H0 ;  /* 0x2000002bff2c7230 */ /* 0x100fe20000004100 */
[-C--:B------:R-:W-:Y:S01]  /*6e70*/  F2FP.F16.E4M3.UNPACK_B R49, R74.reuse ;  /* 0x0000004aff31723e */ /* 0x080fe200020006ff */
[----:B------:R-:W-:Y:S01]  /*6e80*/  HADD2.F32 R46, -RZ, R43.H1_H1 ;  /* 0x3000002bff2e7230 */ /* 0x000fe20000004100 */
[----:B------:R-:W-:Y:S01]  /*6e90*/  F2FP.F16.E4M3.UNPACK_B R51, R74.H1 ;  /* 0x0000004aff33723e */ /* 0x000fe200030006ff */
[--C-:B------:R-:W-:Y:S01]  /*6ea0*/  HADD2.F32 R43, -RZ, R45.reuse.H0_H0 ;  /* 0x2000002dff2b7230 */ /* 0x100fe20000004100 */
[-C--:B------:R-:W-:Y:S01]  /*6eb0*/  F2FP.F16.E4M3.UNPACK_B R53, R75.reuse ;  /* 0x0000004bff35723e */ /* 0x080fe200020006ff */
[----:B-1----:R-:W3:Y:S01]  /*6ec0*/  LDTM.x32 R4, tmem[UR4] ;  /* 0x00000004000479ee */ /* 0x002ee200082c0000 */
[----:B------:R-:W-:Y:S01]  /*6ed0*/  F2FP.F16.E4M3.UNPACK_B R55, R75.H1 ;  /* 0x0000004bff37723e */ /* 0x000fe200030006ff */
[----:B------:R-:W-:Y:S01]  /*6ee0*/  HADD2.F32 R48, -RZ, R45.H1_H1 ;  /* 0x3000002dff307230 */ /* 0x000fe20000004100 */
[-C--:B------:R-:W-:Y:S01]  /*6ef0*/  F2FP.F16.E4M3.UNPACK_B R57, R76.reuse ;  /* 0x0000004cff39723e */ /* 0x080fe200020006ff */
[----:B------:R-:W-:Y:S01]  /*6f00*/  HADD2.F32 R52, -RZ, R49.H1_H1 ;  /* 0x30000031ff347230 */ /* 0x000fe20000004100 */
[----:B------:R-:W-:Y:S01]  /*6f10*/  IADD3 R112, PT, PT, R84, UR43, RZ ;  /* 0x0000002b54707c10 */ /* 0x000fe2000fffe0ff */
[----:B------:R-:W-:Y:S01]  /*6f20*/  HADD2.F32 R56, -RZ, R53.H1_H1 ;  /* 0x30000035ff387230 */ /* 0x000fe20000004100 */
[----:B------:R-:W-:Y:S01]  /*6f30*/  MOV R101, 0x10 ;  /* 0x0000001000657802 */ /* 0x000fe20000000f00 */
[----:B------:R-:W-:Y:S01]  /*6f40*/  HADD2.F32 R60, -RZ, R57.H1_H1 ;  /* 0x30000039ff3c7230 */ /* 0x000fe20000004100 */
[----:B------:R-:W-:Y:S01]  /*6f50*/  LOP3.LUT P5, RZ, R85, 0x80, RZ, 0xc0, !PT ;  /* 0x0000008055ff7812 */ /* 0x000fe200078ac0ff */
[--C-:B------:R-:W-:Y:S01]  /*6f60*/  HADD2.F32 R45, -RZ, R47.reuse.H0_H0 ;  /* 0x2000002fff2d7230 */ /* 0x100fe20000004100 */
[----:B------:R-:W-:Y:S01]  /*6f70*/  F2FP.F16.E4M3.UNPACK_B R59, R76.H1 ;  /* 0x0000004cff3b723e */ /* 0x000fe200030006ff */
[----:B------:R-:W-:Y:S01]  /*6f80*/  HADD2.F32 R50, -RZ, R47.H1_H1 ;  /* 0x3000002fff327230 */ /* 0x000fe20000004100 */
[----:B------:R-:W-:Y:S01]  /*6f90*/  SEL R101, R101, 0xfffffff0, !P5 ;  /* 0xfffffff065657807 */ /* 0x000fe20006800000 */
[----:B------:R-:W-:Y:S01]  /*6fa0*/  HADD2.F32 R47, -RZ, R49.H0_H0 ;  /* 0x20000031ff2f7230 */ /* 0x000fe20000004100 */
[-C--:B------:R-:W-:Y:S01]  /*6fb0*/  F2FP.F16.E4M3.UNPACK_B R61, R77.reuse ;  /* 0x0000004dff3d723e */ /* 0x080fe200020006ff */
[--C-:B------:R-:W-:Y:S01]  /*6fc0*/  HADD2.F32 R49, -RZ, R51.reuse.H0_H0 ;  /* 0x20000033ff317230 */ /* 0x100fe20000004100 */
[----:B------:R-:W-:Y:S01]  /*6fd0*/  F2FP.F16.E4M3.UNPACK_B R63, R77.H1 ;  /* 0x0000004dff3f723e */ /* 0x000fe200030006ff */
[----:B------:R-:W-:Y:S01]  /*6fe0*/  HADD2.F32 R54, -RZ, R51.H1_H1 ;  /* 0x30000033ff367230 */ /* 0x000fe20000004100 */
[-C--:B------:R-:W-:Y:S01]  /*6ff0*/  F2FP.F16.E4M3.UNPACK_B R65, R78.reuse ;  /* 0x0000004eff41723e */ /* 0x080fe200020006ff */
[----:B------:R-:W-:Y:S01]  /*7000*/  HADD2.F32 R51, -RZ, R53.H0_H0 ;  /* 0x20000035ff337230 */ /* 0x000fe20000004100 */
[----:B------:R-:W-:Y:S01]  /*7010*/  F2FP.F16.E4M3.UNPACK_B R67, R78.H1 ;  /* 0x0000004eff43723e */ /* 0x000fe200030006ff */
[----:B------:R-:W-:Y:S01]  /*7020*/  HADD2.F32 R64, -RZ, R61.H1_H1 ;  /* 0x3000003dff407230 */ /* 0x000fe20000004100 */
[----:B------:R-:W-:Y:S01]  /*7030*/  ISETP.NE.AND P0, PT, R97, RZ, PT ;  /* 0x000000ff6100720c */ /* 0x000fe20003f05270 */
[C---:B---3--:R-:W-:Y:S01]  /*7040*/  FMUL R0, R38.reuse, R4 ;  /* 0x0000000426007220 */ /* 0x048fe20000400000 */
[C---:B------:R-:W-:Y:S01]  /*7050*/  FMUL R2, R38.reuse, R5 ;  /* 0x0000000526027220 */ /* 0x040fe20000400000 */
[C---:B------:R-:W-:Y:S01]  /*7060*/  FMUL R4, R38.reuse, R8 ;  /* 0x0000000826047220 */ /* 0x040fe20000400000 */
[C---:B------:R-:W-:Y:S01]  /*7070*/  FMUL R5, R38.reuse, R9 ;  /* 0x0000000926057220 */ /* 0x040fe20000400000 */
[C---:B------:R-:W-:Y:S01]  /*7080*/  FFMA R0, R41.reuse, R40, R0 ;  /* 0x0000002829007223 */ /* 0x040fe20000000000 */
[C---:B------:R-:W-:Y:S01]  /*7090*/  FFMA R2, R41.reuse, R42, R2 ;  /* 0x0000002a29027223 */ /* 0x040fe20000000002 */
[C---:B------:R-:W-:Y:S01]  /*70a0*/  FMUL R8, R38.reuse, R12 ;  /* 0x0000000c26087220 */ /* 0x040fe20000400000 */
[C---:B------:R-:W-:Y:S01]  /*70b0*/  FMUL R9, R38.reuse, R13 ;  /* 0x0000000d26097220 */ /* 0x040fe20000400000 */
[C---:B------:R-:W-:Y:S01]  /*70c0*/  FMUL R12, R38.reuse, R16 ;  /* 0x00000010260c7220 */ /* 0x040fe20000400000 */
[C---:B------:R-:W-:Y:S01]  /*70d0*/  FMUL R13, R38.reuse, R17 ;  /* 0x00000011260d7220 */ /* 0x040fe20000400000 */
[C---:B------:R-:W-:Y:S01]  /*70e0*/  FMUL R16, R38.reuse, R20 ;  /* 0x0000001426107220 */ /* 0x040fe20000400000 */
[C---:B------:R-:W-:Y:S01]  /*70f0*/  FMUL R17, R38.reuse, R21 ;  /* 0x0000001526117220 */ /* 0x040fe20000400000 */
[C---:B------:R-:W-:Y:S01]  /*7100*/  FMUL R20, R38.reuse, R24 ;  /* 0x0000001826147220 */ /* 0x040fe20000400000 */
[C---:B------:R-:W-:Y:S01]  /*7110*/  FMUL R21, R38.reuse, R25 ;  /* 0x0000001926157220 */ /* 0x040fe20000400000 */
[----:B------:R-:W-:Y:S02]  /*7120*/  HADD2.F32 R68, -RZ, R65.H1_H1 ;  /* 0x30000041ff447230 */ /* 0x000fe40000004100 */
[C---:B------:R-:W-:Y:S01]  /*7130*/  FMUL R24, R38.reuse, R28 ;  /* 0x0000001c26187220 */ /* 0x040fe20000400000 */
[C---:B------:R-:W-:Y:S01]  /*7140*/  FMUL R25, R38.reuse, R29 ;  /* 0x0000001d26197220 */ /* 0x040fe20000400000 */
[C---:B------:R-:W-:Y:S01]  /*7150*/  FMUL R28, R38.reuse, R32 ;  /* 0x00000020261c7220 */ /* 0x040fe20000400000 */
[C---:B------:R-:W-:Y:S01]  /*7160*/  FMUL R29, R38.reuse, R33 ;  /* 0x00000021261d7220 */ /* 0x040fe20000400000 */
[C---:B------:R-:W-:Y:S01]  /*7170*/  FMUL R3, R38.reuse, R6 ;  /* 0x0000000626037220 */ /* 0x040fe20000400000 */
[C---:B------:R-:W-:Y:S01]  /*7180*/  FMUL R7, R38.reuse, R7 ;  /* 0x0000000726077220 */ /* 0x040fe20000400000 */
[----:B------:R-:W-:Y:S01]  /*7190*/  FMUL R6, R38, R10 ;  /* 0x0000000a26067220 */ /* 0x000fe20000400000 */
[-C--:B------:R-:W-:Y:S01]  /*71a0*/  F2FP.F16.E4M3.UNPACK_B R40, R79.reuse ;  /* 0x0000004fff28723e */ /* 0x080fe200020006ff */
[C---:B------:R-:W-:Y:S01]  /*71b0*/  FFMA R3, R41.reuse, R44, R3 ;  /* 0x0000002c29037223 */ /* 0x040fe20000000003 */
[C---:B------:R-:W-:Y:S01]  /*71c0*/  FFMA R7, R41.reuse, R46, R7 ;  /* 0x0000002e29077223 */ /* 0x040fe20000000007 */
[----:B------:R-:W-:Y:S01]  /*71d0*/  F2FP.F16.E4M3.UNPACK_B R42, R79.H1 ;  /* 0x0000004fff2a723e */ /* 0x000fe200030006ff */
[C---:B------:R-:W-:Y:S01]  /*71e0*/  FFMA R4, R41.reuse, R43, R4 ;  /* 0x0000002b29047223 */ /* 0x040fe20000000004 */
[C---:B------:R-:W-:Y:S01]  /*71f0*/  FFMA R5, R41.reuse, R48, R5 ;  /* 0x0000003029057223 */ /* 0x040fe20000000005 */
[----:B------:R-:W-:Y:S01]  /*7200*/  ISETP.NE.AND P6, PT, R102, RZ, PT ;  /* 0x000000ff6600720c */ /* 0x000fe20003fc5270 */
[----:B------:R-:W-:Y:S01]  /*7210*/  FFMA R6, R41, R45, R6 ;  /* 0x0000002d29067223 */ /* 0x000fe20000000006 */
[----:B------:R-:W-:Y:S01]  /*7220*/  F2FP.SATFINITE.E4M3.F32.PACK_AB_MERGE_C R99, R7, R3, RZ ;  /* 0x000000030763723e */ /* 0x000fe200048070ff */
[C---:B------:R-:W-:Y:S01]  /*7230*/  FMUL R11, R38.reuse, R11 ;  /* 0x0000000b260b7220 */ /* 0x040fe20000400000 */
[C---:B------:R-:W-:Y:S01]  /*7240*/  FMUL R10, R38.reuse, R14 ;  /* 0x0000000e260a7220 */ /* 0x040fe20000400000 */
[----:B------:R-:W-:Y:S01]  /*7250*/  FMUL R15, R38, R15 ;  /* 0x0000000f260f7220 */ /* 0x000fe20000400000 */
[----:B------:R-:W-:Y:S01]  /*7260*/  F2FP.SATFINITE.E4M3.F32.PACK_AB_MERGE_C R104, R2, R0, R99 ;  /* 0x000000000268723e */ /* 0x000fe20004807063 */
[C---:B------:R-:W-:Y:S01]  /*7270*/  FFMA R11, R41.reuse, R50, R11 ;  /* 0x00000032290b7223 */ /* 0x040fe2000000000b */
[----:B------:R-:W-:Y:S01]  /*7280*/  IADD3 R99, PT, PT, R112, R101, RZ ;  /* 0x0000006570637210 */ /* 0x000fe20007ffe0ff */
[C---:B------:R-:W-:Y:S01]  /*7290*/  FFMA R8, R41.reuse, R47, R8 ;  /* 0x0000002f29087223 */ /* 0x040fe20000000008 */
[----:B------:R-:W-:Y:S01]  /*72a0*/  FFMA R9, R41, R52, R9 ;  /* 0x0000003429097223 */ /* 0x000fe20000000009 */
[--C-:B------:R-:W-:Y:S01]  /*72b0*/  HADD2.F32 R53, -RZ, R55.reuse.H0_H0 ;  /* 0x20000037ff357230 */ /* 0x100fe20000004100 */
[----:B------:R-:W-:Y:S01]  /*72c0*/  F2FP.SATFINITE.E4M3.F32.PACK_AB_MERGE_C R105, R11, R6, RZ ;  /* 0x000000060b69723e */ /* 0x000fe200048070ff */
[C---:B------:R-:W-:Y:S01]  /*72d0*/  FFMA R10, R41.reuse, R49, R10 ;  /* 0x00000031290a7223 */ /* 0x040fe2000000000a */
[C---:B------:R-:W-:Y:S01]  /*72e0*/  FFMA R15, R41.reuse, R54, R15 ;  /* 0x00000036290f7223 */ /* 0x040fe2000000000f */
[----:B------:R-:W-:Y:S01]  /*72f0*/  FFMA R12, R41, R51, R12 ;  /* 0x00000033290c7223 */ /* 0x000fe2000000000c */
[----:B------:R-:W-:Y:S01]  /*7300*/  F2FP.SATFINITE.E4M3.F32.PACK_AB_MERGE_C R105, R5, R4, R105 ;  /* 0x000000040569723e */ /* 0x000fe20004807069 */
[----:B------:R-:W-:Y:S01]  /*7310*/  FFMA R13, R41, R56, R13 ;  /* 0x00000038290d7223 */ /* 0x000fe2000000000d */
[----:B------:R-:W-:Y:S01]  /*7320*/  HADD2.F32 R58, -RZ, R55.H1_H1 ;  /* 0x30000037ff3a7230 */ /* 0x000fe20000004100 */
[----:B------:R-:W-:Y:S01]  /*7330*/  F2FP.SATFINITE.E4M3.F32.PACK_AB_MERGE_C R106, R15, R10, RZ ;  /* 0x0000000a0f6a723e */ /* 0x000fe200048070ff */
[----:B------:R-:W-:Y:S02]  /*7340*/  HADD2.F32 R55, -RZ, R57.H0_H0 ;  /* 0x20000039ff377230 */ /* 0x000fe40000004100 */
[C---:B------:R-:W-:Y:S01]  /*7350*/  FMUL R14, R38.reuse, R18 ;  /* 0x00000012260e7220 */ /* 0x040fe20000400000 */
[C---:B------:R-:W-:Y:S01]  /*7360*/  FMUL R19, R38.reuse, R19 ;  /* 0x0000001326137220 */ /* 0x040fe20000400000 */
[--C-:B------:R-:W-:Y:S02]  /*7370*/  HADD2.F32 R57, -RZ, R59.reuse.H0_H0 ;  /* 0x2000003bff397230 */ /* 0x100fe40000004100 */
[C---:B------:R-:W-:Y:S01]  /*7380*/  FMUL R18, R38.reuse, R22 ;  /* 0x0000001626127220 */ /* 0x040fe20000400000 */
[C---:B------:R-:W-:Y:S01]  /*7390*/  FFMA R14, R41.reuse, R53, R14 ;  /* 0x00000035290e7223 */ /* 0x040fe2000000000e */
[----:B------:R-:W-:Y:S02]  /*73a0*/  HADD2.F32 R62, -RZ, R59.H1_H1 ;  /* 0x3000003bff3e7230 */ /* 0x000fe40000004100 */
[C---:B------:R-:W-:Y:S01]  /*73b0*/  FFMA R19, R41.reuse, R58, R19 ;  /* 0x0000003a29137223 */ /* 0x040fe20000000013 */
[----:B------:R-:W-:Y:S02]  /*73c0*/  HADD2.F32 R59, -RZ, R61.H0_H0 ;  /* 0x2000003dff3b7230 */ /* 0x000fe40000004100 */
[C---:B------:R-:W-:Y:S01]  /*73d0*/  FMUL R23, R38.reuse, R23 ;  /* 0x0000001726177220 */ /* 0x040fe20000400000 */
[C---:B------:R-:W-:Y:S01]  /*73e0*/  FFMA R16, R41.reuse, R55, R16 ;  /* 0x0000003729107223 */ /* 0x040fe20000000010 */
[C---:B------:R-:W-:Y:S01]  /*73f0*/  FFMA R17, R41.reuse, R60, R17 ;  /* 0x0000003c29117223 */ /* 0x040fe20000000011 */
[--C-:B------:R-:W-:Y:S02]  /*7400*/  HADD2.F32 R61, -RZ, R63.reuse.H0_H0 ;  /* 0x2000003fff3d7230 */ /* 0x100fe40000004100 */
[C---:B------:R-:W-:Y:S01]  /*7410*/  FFMA R18, R41.reuse, R57, R18 ;  /* 0x0000003929127223 */ /* 0x040fe20000000012 */
[----:B------:R-:W-:Y:S02]  /*7420*/  HADD2.F32 R66, -RZ, R63.H1_H1 ;  /* 0x3000003fff427230 */ /* 0x000fe40000004100 */
[C---:B------:R-:W-:Y:S01]  /*7430*/  FMUL R22, R38.reuse, R26 ;  /* 0x0000001a26167220 */ /* 0x040fe20000400000 */
[----:B------:R-:W-:Y:S02]  /*7440*/  HADD2.F32 R63, -RZ, R65.H0_H0 ;  /* 0x20000041ff3f7230 */ /* 0x000fe40000004100 */
[C---:B------:R-:W-:Y:S01]  /*7450*/  FFMA R23, R41.reuse, R62, R23 ;  /* 0x0000003e29177223 */ /* 0x040fe20000000017 */
[C---:B------:R-:W-:Y:S01]  /*7460*/  FMUL R27, R38.reuse, R27 ;  /* 0x0000001b261b7220 */ /* 0x040fe20000400000 */
[C---:B------:R-:W-:Y:S01]  /*7470*/  FFMA R20, R41.reuse, R59, R20 ;  /* 0x0000003b29147223 */ /* 0x040fe20000000014 */
[C---:B------:R-:W-:Y:S01]  /*7480*/  FFMA R21, R41.reuse, R64, R21 ;  /* 0x0000004029157223 */ /* 0x040fe20000000015 */
[--C-:B------:R-:W-:Y:S02]  /*7490*/  HADD2.F32 R65, -RZ, R67.reuse.H0_H0 ;  /* 0x20000043ff417230 */ /* 0x100fe40000004100 */
[C---:B------:R-:W-:Y:S01]  /*74a0*/  FFMA R22, R41.reuse, R61, R22 ;  /* 0x0000003d29167223 */ /* 0x040fe20000000016 */
[----:B------:R-:W-:Y:S02]  /*74b0*/  HADD2.F32 R70, -RZ, R67.H1_H1 ;  /* 0x30000043ff467230 */ /* 0x000fe40000004100 */
[C---:B------:R-:W-:Y:S01]  /*74c0*/  FMUL R26, R38.reuse, R30 ;  /* 0x0000001e261a7220 */ /* 0x040fe20000400000 */
[--C-:B------:R-:W-:Y:S02]  /*74d0*/  HADD2.F32 R67, -RZ, R40.reuse.H0_H0 ;  /* 0x20000028ff437230 */ /* 0x100fe40000004100 */
[C---:B------:R-:W-:Y:S01]  /*74e0*/  FFMA R27, R41.reuse, R66, R27 ;  /* 0x00000042291b7223 */ /* 0x040fe2000000001b */
[C---:B------:R-:W-:Y:S01]  /*74f0*/  FMUL R31, R38.reuse, R31 ;  /* 0x0000001f261f7220 */ /* 0x040fe20000400000 */
[C---:B------:R-:W-:Y:S01]  /*7500*/  FFMA R24, R41.reuse, R63, R24 ;  /* 0x0000003f29187223 */ /* 0x040fe20000000018 */
[----:B------:R-:W-:Y:S02]  /*7510*/  HADD2.F32 R40, -RZ, R40.H1_H1 ;  /* 0x30000028ff287230 */ /* 0x000fe40000004100 */
[C---:B------:R-:W-:Y:S01]  /*7520*/  FFMA R25, R41.reuse, R68, R25 ;  /* 0x0000004429197223 */ /* 0x040fe20000000019 */
[--C-:B------:R-:W-:Y:S02]  /*7530*/  HADD2.F32 R69, -RZ, R42.reuse.H0_H0 ;  /* 0x2000002aff457230 */ /* 0x100fe40000004100 */
[C---:B------:R-:W-:Y:S01]  /*7540*/  FFMA R26, R41.reuse, R65, R26 ;  /* 0x00000041291a7223 */ /* 0x040fe2000000001a */
[----:B------:R-:W-:Y:S02]  /*7550*/  HADD2.F32 R42, -RZ, R42.H1_H1 ;  /* 0x3000002aff2a7230 */ /* 0x000fe40000004100 */
[C---:B------:R-:W-:Y:S01]  /*7560*/  FMUL R30, R38.reuse, R34 ;  /* 0x00000022261e7220 */ /* 0x040fe20000400000 */
[----:B------:R-:W-:Y:S01]  /*7570*/  FFMA R31, R41, R70, R31 ;  /* 0x00000046291f7223 */ /* 0x000fe2000000001f */
[----:B------:R-:W-:Y:S01]  /*7580*/  FMUL R35, R38, R35 ;  /* 0x0000002326237220 */ /* 0x000fe20000400000 */
[----:B------:R-:W-:Y:S01]  /*7590*/  F2FP.SATFINITE.E4M3.F32.PACK_AB_MERGE_C R107, R19, R14, RZ ;  /* 0x0000000e136b723e */ /* 0x000fe200048070ff */
[C---:B------:R-:W-:Y:S01]  /*75a0*/  FFMA R28, R41.reuse, R67, R28 ;  /* 0x00000043291c7223 */ /* 0x040fe2000000001c */
[C---:B------:R-:W-:Y:S01]  /*75b0*/  FFMA R29, R41.reuse, R40, R29 ;  /* 0x00000028291d7223 */ /* 0x040fe2000000001d */
[C---:B------:R-:W-:Y:S01]  /*75c0*/  FFMA R30, R41.reuse, R69, R30 ;  /* 0x00000045291e7223 */ /* 0x040fe2000000001e */
[----:B------:R-:W-:Y:S01]  /*75d0*/  FFMA R35, R41, R42, R35 ;  /* 0x0000002a29237223 */ /* 0x000fe20000000023 */
[----:B------:R-:W-:Y:S02]  /*75e0*/  F2FP.SATFINITE.E4M3.F32.PACK_AB_MERGE_C R106, R9, R8, R106 ;  /* 0x00000008096a723e */ /* 0x000fe4000480706a */
[----:B------:R-:W-:Y:S02]  /*75f0*/  F2FP.SATFINITE.E4M3.F32.PACK_AB_MERGE_C R107, R13, R12, R107 ;  /* 0x0000000c0d6b723e */ /* 0x000fe4000480706b */
[----:B------:R-:W-:Y:S02]  /*7600*/  F2FP.SATFINITE.E4M3.F32.PACK_AB_MERGE_C R108, R23, R18, RZ ;  /* 0x00000012176c723e */ /* 0x000fe400048070ff */
[----:B------:R-:W-:Y:S01]  /*7610*/  F2FP.SATFINITE.E4M3.F32.PACK_AB_MERGE_C R109, R27, R22, RZ ;  /* 0x000000161b6d723e */ /* 0x000fe200048070ff */
[----:B------:R1:W-:Y:S01]  /*7620*/  STS.128 [R84+UR43+0x4200], R104 ;  /* 0x0042006854007988 */ /* 0x0003e20008000c2b */
[----:B------:R-:W-:Y:S02]  /*7630*/  F2FP.SATFINITE.E4M3.F32.PACK_AB_MERGE_C R103, R31, R26, RZ ;  /* 0x0000001a1f67723e */ /* 0x000fe400048070ff */
[----:B------:R-:W-:Y:S02]  /*7640*/  F2FP.SATFINITE.E4M3.F32.PACK_AB_MERGE_C R113, R35, R30, RZ ;  /* 0x0000001e2371723e */ /* 0x000fe400048070ff */
[----:B------:R-:W-:Y:S02]  /*7650*/  F2FP.SATFINITE.E4M3.F32.PACK_AB_MERGE_C R108, R17, R16, R108 ;  /* 0x00000010116c723e */ /* 0x000fe4000480706c */
[----:B------:R-:W-:Y:S02]  /*7660*/  F2FP.SATFINITE.E4M3.F32.PACK_AB_MERGE_C R109, R21, R20, R109 ;  /* 0x00000014156d723e */ /* 0x000fe4000480706d */
[----:B------:R-:W-:Y:S02]  /*7670*/  F2FP.SATFINITE.E4M3.F32.PACK_AB_MERGE_C R110, R25, R24, R103 ;  /* 0x00000018196e723e */ /* 0x000fe40004807067 */
[----:B------:R-:W-:Y:S02]  /*7680*/  F2FP.SATFINITE.E4M3.F32.PACK_AB_MERGE_C R111, R29, R28, R113 ;  /* 0x0000001c1d6f723e */ /* 0x000fe40004807071 */
[----:B------:R-:W-:Y:S02]  /*7690*/  LEA R103, R93, UR43, 0x3 ;  /* 0x0000002b5d677c11 */ /* 0x000fe4000f8e18ff */
[----:B------:R-:W-:Y:S01]  /*76a0*/  @P6 SHF.L.U32 R112, R92, 0x1f, RZ ;  /* 0x0000001f5c706819 */ /* 0x000fe200000006ff */
[----:B------:R1:W-:Y:S01]  /*76b0*/  STS.128 [R99+0x4200], R108 ;  /* 0x0042006c63007388 */ /* 0x0003e20000000c00 */
[----:B------:R-:W-:Y:S01]  /*76c0*/  @!PT LDS RZ, [RZ] ;  /* 0x00000000fffff984 */ /* 0x000fe20000000800 */
[----:B------:R-:W-:Y:S01]  /*76d0*/  @!PT LDS RZ, [RZ] ;  /* 0x00000000fffff984 */ /* 0x000fe20000000800 */
[----:B------:R-:W-:Y:S01]  /*76e0*/  @!PT LDS RZ, [RZ] ;  /* 0x00000000fffff984 */ /* 0x000fe20000000800 */
[----:B------:R-:W-:Y:S01]  /*76f0*/  @!PT LDS RZ, [RZ] ;  /* 0x00000000fffff984 */ /* 0x000fe20000000800 */
[----:B------:R2:W-:Y:S07]  /*7700*/  MEMBAR.ALL.CTA ;  /* 0x0000000000007992 */ /* 0x0005ee0000008000 */
[----:B--2---:R-:W2:Y:S02]  /*7710*/  FENCE.VIEW.ASYNC.S ;  /* 0x00000000000073c6 */ /* 0x004ea40000000000 */
[----:B--2---:R-:W-:Y:S06]  /*7720*/  BAR.SYNC.DEFER_BLOCKING 0x1, 0x80 ;  /* 0x0042000000007b1d */ /* 0x004fec0000010000 */
[----:B------:R-:W-:Y:S05]  /*7730*/  @P0 BRA `(.L_x_121) ;  /* 0x0000000000380947 */ /* 0x000fea0003800000 */
[----:B------:R-:W-:Y:S01]  /*7740*/  UIADD3 UR4, UPT, UPT, UR43, 0x4200, URZ ;  /* 0x000042002b047890 */ /* 0x000fe2000fffe0ff */
[----:B------:R-:W-:Y:S01]  /*7750*/  UMOV UR51, UR36 ;  /* 0x0000002400337c82 */ /* 0x000fe20008000000 */
[----:B------:R-:W-:Y:S02]  /*7760*/  UIADD3 UR9, UPT, UPT, UR49, 0x80, URZ ;  /* 0x0000008031097890 */ /* 0x000fe4000fffe0ff */
[----:B------:R-:W-:Y:S02]  /*7770*/  UIADD3 UR8, UPT, UPT, UR43, 0x4a00, URZ ;  /* 0x00004a002b087890 */ /* 0x000fe4000fffe0ff */
[----:B------:R-:W-:Y:S01]  /*7780*/  MOV R96, UR4 ;  /* 0x0000000400607c02 */ /* 0x000fe20008000f00 */
[----:B------:R-:W-:Y:S01]  /*7790*/  UIADD3 UR4, UP0, UPT, UR62, 0x680, URZ ;  /* 0x000006803e047890 */ /* 0x000fe2000ff1e0ff */
[----:B------:R-:W-:Y:S02]  /*77a0*/  UMOV UR10, UR50 ;  /* 0x00000032000a7c82 */ /* 0x000fe40008000000 */
[----:B------:R-:W-:Y:S01]  /*77b0*/  R2UR UR48, R96 ;  /* 0x00000000603072ca */ /* 0x000fe200000e0000 */
[----:B------:R-:W-:Y:S01]  /*77c0*/  UIADD3.X UR5, UPT, UPT, URZ, UR63, URZ, UP0, !UPT ;  /* 0x0000003fff057290 */ /* 0x000fe200087fe4ff */
[----:B------:R-:W-:Y:S11]  /*77d0*/  UMOV UR11, UR36 ;  /* 0x00000024000b7c82 */ /* 0x000ff60008000000 */
[----:B------:R2:W-:Y:S01]  /*77e0*/  UTMASTG.3D [UR48], [UR4] ;  /* 0x00000030040073b5 */ /* 0x0005e20008010000 */
[----:B------:R2:W-:Y:S01]  /*77f0*/  UTMASTG.3D [UR8], [UR4] ;  /* 0x00000008040073b5 */ /* 0x0005e20008010000 */
[----:B------:R0:W-:Y:S01]  /*7800*/  UTMACMDFLUSH ;  /* 0x00000000000079b7 */ /* 0x0001e20000000000 */
[----:B--2---:R-:W-:Y:S04]  /*7810*/  DEPBAR.LE SB0, 0x1 ;  /* 0x000080400000791a */ /* 0x004fe80000000000 */
.L_x_121:
[----:B------:R-:W-:Y:S05]  /*7820*/  BSYNC.RECONVERGENT B0 ;  /* 0x0000000000007941 */ /* 0x000fea0003800200 */
.L_x_120:
[----:B------:R-:W-:Y:S06]  /*7830*/  BAR.SYNC.DEFER_BLOCKING 0x1, 0x80 ;  /* 0x0042000000007b1d */ /* 0x000fec0000010000 */
[----:B------:R-:W2:Y:S01]  /*7840*/  @P6 SYNCS.PHASECHK.TRANS64.TRYWAIT P0, [R103+URZ+0x80], R112 ;  /* 0x00008070670065a7 */ /* 0x000ea200080011ff */
[----:B------:R-:W-:Y:S01]  /*7850*/  BSSY B1, `(.L_x_122) ;  /* 0x0000020000017945 */ /* 0x000fe20003800000 */
[----:B--2---:R-:W-:Y:S03]  /*7860*/  @P6 SEL R71, RZ, 0x1, !P0 ;  /* 0x00000001ff476807 */ /* 0x004fe60004000000 */
[----:B------:R-:W-:Y:S05]  /*7870*/  @!P6 BRA `(.L_x_123) ;  /* 0x000000000074e947 */ /* 0x000fea0003800000 */
[----:B------:R-:W-:Y:S01]  /*7880*/  ISETP.NE.AND P1, PT, R100, RZ, PT ;  /* 0x000000ff6400720c */ /* 0x000fe20003f25270 */
[----:B------:R-:W2:Y:S01]  /*7890*/  S2R R0, SR_CgaCtaId ;  /* 0x0000000000007919 */ /* 0x000ea20000008800 */
[----:B------:R-:W-:Y:S01]  /*78a0*/  ISETP.NE.AND P0, PT, R71, RZ, PT ;  /* 0x000000ff4700720c */ /* 0x000fe20003f05270 */
[----:B------:R-:W-:Y:S10]  /*78b0*/  BSSY B0, `(.L_x_124) ;  /* 0x0000008000007945 */ /* 0x000ff40003800000 */
[----:B------:R-:W-:Y:S05]  /*78c0*/  @P1 IMAD R2, R93, 0x1000, R84 ;  /* 0x000010005d021824 */ /* 0x000fea00078e0254 */
[----:B------:R-:W-:Y:S05]  /*78d0*/  @P1 IADD3 R4, PT, PT, R2, UR43, RZ ;  /* 0x0000002b02041c10 */ /* 0x000fea000fffe0ff */
[----:B------:R-:W-:Y:S01]  /*78e0*/  @P1 IMAD.IADD R3, R4, 0x1, R101 ;  /* 0x0000000104031824 */ /* 0x000fe200078e0265 */
[----:B------:R-:W-:Y:S06]  /*78f0*/  @P0 BRA `(.L_x_125) ;  /* 0x00000000000c0947 */ /* 0x000fec0003800000 */
[----:B------:R-:W-:Y:S04]  /*7900*/  SHF.L.U32 R4, R92, 0x1f, RZ ;  /* 0x0000001f5c047819 */ /* 0x000fe800000006ff */
[----:B------:R-:W3:Y:S02]  /*7910*/  SYNCS.PHASECHK.TRANS64.TRYWAIT P0, [R103+URZ+0x80], R4 ;  /* 0x00008004670075a7 */ /* 0x000ee400080011ff */
[----:B---3--:R-:W-:Y:S05]  /*7920*/  @!P0 BRA `(.L_x_126) ;  /* 0x0000003400988947 */ /* 0x008fea0003800000 */
.L_x_125:
[----:B------:R-:W-:Y:S05]  /*7930*/  BSYNC B0 ;  /* 0x0000000000007941 */ /* 0x000fea0003800000 */
.L_x_124:
[----:B------:R-:W-:Y:S01]  /*7940*/  ISETP.NE.AND P0, PT, R100, RZ, PT ;  /* 0x000000ff6400720c */ /* 0x000fe20003f05270 */
[----:B---3--:R-:W-:Y:S02]  /*7950*/  VIADD R103, R103, 0xa0 ;  /* 0x000000a067677836 */ /* 0x008fe40000000000 */
[----:B------:R-:W-:Y:S03]  /*7960*/  VIADD R93, R93, 0x1 ;  /* 0x000000015d5d7836 */ /* 0x000fe60000000000 */
[----:B--2---:R-:W-:Y:S07]  /*7970*/  PRMT R0, R0, 0x654, R103 ;  /* 0x0000065400007816 */ /* 0x004fee0000000067 */
[----:B------:R2:W3:Y:S04]  /*7980*/  @P0 LDS.128 R72, [R2+UR43+0x200] ;  /* 0x0002002b02480984 */ /* 0x0004e80008000c00 */
[----:B------:R2:W4:Y:S01]  /*7990*/  @P0 LDS.128 R76, [R3+0x200] ;  /* 0x00020000034c0984 */ /* 0x0005220000000c00 */
        /* <DEDUP_REMOVED lines=11> */
.L_x_123:
[----:B------:R-:W-:Y:S05]  /*7a50*/  BSYNC B1 ;  /* 0x0000000000017941 */ /* 0x000fea0003800000 */
.L_x_122:
[----:B--2---:R-:W-:Y:S05]  /*7a60*/  VIADD R0, R39, 0x20 ;  /* 0x0000002027007836 */ /* 0x004fea0000000000 */
[----:B------:R-:W-:Y:S04]  /*7a70*/  SHF.R.U32.HI R0, RZ, 0x15, R0 ;  /* 0x00000015ff007819 */ /* 0x000fe80000011600 */
[----:B------:R-:W-:Y:S11]  /*7a80*/  LOP3.LUT P0, RZ, R0, 0x3, R87, 0x48, !PT ;  /* 0x0000000300ff7812 */ /* 0x000ff60007804857 */
[----:B------:R-:W-:Y:S02]  /*7a90*/  @!UPT UIADD3 URZ, UPT, UPT, URZ, URZ, URZ ;  /* 0x000000fffffff290 */ /* 0x000fe4000fffe0ff */
[----:B------:R-:W-:Y:S05]  /*7aa0*/  @!P0 BRA `(.L_x_127) ;  /* 0x0000000000408947 */ /* 0x000fea0003800000 */
[----:B------:R-:W2:Y:S01]  /*7ab0*/  LDCU.64 UR8, c[0x4][0x78] ;  /* 0x01000f00ff0877ac */ /* 0x000ea20008000a00 */
[----:B------:R-:W-:Y:S01]  /*7ac0*/  MOV R3, 0x0 ;  /* 0x0000000000037802 */ /* 0x000fe20000000f00 */
[----:B------:R-:W-:Y:S02]  /*7ad0*/  HFMA2 R12, -RZ, RZ, 0, 5.9604644775390625e-08 ;  /* 0x00000001ff0c7431 */ /* 0x000fe400000001ff */
[----:B------:R-:W-:Y:S02]  /*7ae0*/  IMAD.MOV.U32 R8, RZ, RZ, 0x192 ;  /* 0x00000192ff087424 */ /* 0x000fe400078e00ff */
[----:B------:R-:W-:Y:S01]  /*7af0*/  IMAD.MOV.U32 R13, RZ, RZ, RZ ;  /* 0x000000ffff0d7224 */ /* 0x000fe200078e00ff */
[----:B------:R-:W5:Y:S01]  /*7b00*/  LDCU.64 UR6, c[0x4][0x80] ;  /* 0x01001000ff0677ac */ /* 0x000f620008000a00 */
[----:B------:R-:W1:Y:S01]  /*7b10*/  LDC.64 R2, c[0x4][R3] ;  /* 0x0100000003027b82 */ /* 0x000e620000000a00 */
[----:B------:R-:W3:Y:S01]  /*7b20*/  LDCU.64 UR4, c[0x4][0x18] ;  /* 0x01000300ff0477ac */ /* 0x000ee20008000a00 */
[----:B--2---:R-:W-:Y:S01]  /*7b30*/  MOV R5, UR9 ;  /* 0x0000000900057c02 */ /* 0x004fe20008000f00 */
[----:B------:R-:W-:Y:S01]  /*7b40*/  IMAD.U32 R4, RZ, RZ, UR8 ;  /* 0x00000008ff047e24 */ /* 0x000fe2000f8e00ff */
[----:B-----5:R-:W-:Y:S01]  /*7b50*/  MOV R7, UR7 ;  /* 0x0000000700077c02 */ /* 0x020fe20008000f00 */
[----:B------:R-:W-:Y:S01]  /*7b60*/  IMAD.U32 R6, RZ, RZ, UR6 ;  /* 0x00000006ff067e24 */ /* 0x000fe2000f8e00ff */
[----:B---3--:R-:W-:Y:S01]  /*7b70*/  MOV R11, UR5 ;  /* 0x00000005000b7c02 */ /* 0x008fe20008000f00 */
[----:B------:R-:W-:Y:S02]  /*7b80*/  IMAD.U32 R10, RZ, RZ, UR4 ;  /* 0x00000004ff0a7e24 */ /* 0x000fe4000f8e00ff */
[----:B------:R-:W-:Y:S07]  /*7b90*/  LEPC R20, `(.L_x_127) ;  /* 0x000000001014794e */ /* 0x000fee0000000000 */
[----:B-1--4-:R-:W-:Y:S05]  /*7ba0*/  CALL.ABS.NOINC R2 ;  /* 0x0000000002007343 */ /* 0x012fea0003c00000 */
.L_x_127:
[-C--:B---3--:R-:W-:Y:S01]  /*7bb0*/  F2FP.F16.E4M3.UNPACK_B R42, R72.reuse ;  /* 0x00000048ff2a723e */ /* 0x088fe200020006ff */
        /* <DEDUP_REMOVED lines=13> */
[----:B------:R-:W-:Y:S01]  /*7c90*/  F2FP.F16.E4M3.UNPACK_B R54, R75 ;  /* 0x0000004bff36723e */ /* 0x000fe200020006ff */
[----:B------:R-:W2:Y:S01]  /*7ca0*/  LDTM.x32 R4, tmem[UR4+0x20] ;  /* 0x00002004000479ee */ /* 0x000ea200082c0000 */
[----:B------:R-:W-:Y:S01]  /*7cb0*/  HADD2.F32 R46, -RZ, R46.H1_H1 ;  /* 0x3000002eff2e7230 */ /* 0x000fe20000004100 */
[----:B----4-:R-:W-:Y:S01]  /*7cc0*/  F2FP.F16.E4M3.UNPACK_B R58, R76 ;  /* 0x0000004cff3a723e */ /* 0x010fe200020006ff */
[--C-:B------:R-:W-:Y:S01]  /*7cd0*/  HADD2.F32 R49, -RZ, R50.reuse.H0_H0 ;  /* 0x20000032ff317230 */ /* 0x100fe20000004100 */
[----:B------:R-:W-:Y:S01]  /*7ce0*/  F2FP.F16.E4M3.UNPACK_B R62, R77 ;  /* 0x0000004dff3e723e */ /* 0x000fe200020006ff */
[----:B------:R-:W-:Y:S01]  /*7cf0*/  HADD2.F32 R50, -RZ, R50.H1_H1 ;  /* 0x30000032ff327230 */ /* 0x000fe20000004100 */
[----:B------:R-:W-:Y:S01]  /*7d00*/  F2FP.F16.E4M3.UNPACK_B R66, R78 ;  /* 0x0000004eff42723e */ /* 0x000fe200020006ff */
[--C-:B------:R-:W-:Y:S01]  /*7d10*/  HADD2.F32 R53, -RZ, R54.reuse.H0_H0 ;  /* 0x20000036ff357230 */ /* 0x100fe20000004100 */
[----:B------:R-:W-:Y:S01]  /*7d20*/  F2FP.F16.E4M3.UNPACK_B R70, R79 ;  /* 0x0000004fff46723e */ /* 0x000fe200020006ff */
[----:B------:R-:W-:Y:S01]  /*7d30*/  HADD2.F32 R54, -RZ, R54.H1_H1 ;  /* 0x30000036ff367230 */ /* 0x000fe20000004100 */
[----:B------:R-:W-:Y:S01]  /*7d40*/  F2FP.F16.E4M3.UNPACK_B R56, R75.H1 ;  /* 0x0000004bff38723e */ /* 0x000fe200030006ff */
[--C-:B------:R-:W-:Y:S01]  /*7d50*/  HADD2.F32 R57, -RZ, R58.reuse.H0_H0 ;  /* 0x2000003aff397230 */ /* 0x100fe20000004100 */
[----:B------:R-:W-:Y:S01]  /*7d60*/  F2FP.F16.E4M3.UNPACK_B R60, R76.H1 ;  /* 0x0000004cff3c723e */ /* 0x000fe200030006ff */
[----:B------:R-:W-:Y:S01]  /*7d70*/  HADD2.F32 R58, -RZ, R58.H1_H1 ;  /* 0x3000003aff3a7230 */ /* 0x000fe20000004100 */
[----:B------:R-:W-:Y:S01]  /*7d80*/  F2FP.F16.E4M3.UNPACK_B R64, R77.H1 ;  /* 0x0000004dff40723e */ /* 0x000fe200030006ff */
[--C-:B------:R-:W-:Y:S01]  /*7d90*/  HADD2.F32 R61, -RZ, R62.reuse.H0_H0 ;  /* 0x2000003eff3d7230 */ /* 0x100fe20000004100 */
[----:B------:R-:W-:Y:S01]  /*7da0*/  F2FP.F16.E4M3.UNPACK_B R68, R78.H1 ;  /* 0x0000004eff44723e */ /* 0x000fe200030006ff */
[----:B------:R-:W-:Y:S01]  /*7db0*/  HADD2.F32 R62, -RZ, R62.H1_H1 ;  /* 0x3000003eff3e7230 */ /* 0x000fe20000004100 */
[----:B------:R-:W-:Y:S01]  /*7dc0*/  ISETP.NE.AND P0, PT, R97, RZ, PT ;  /* 0x000000ff6100720c */ /* 0x000fe20003f05270 */
[--C-:B------:R-:W-:Y:S01]  /*7dd0*/  HADD2.F32 R65, -RZ, R66.reuse.H0_H0 ;  /* 0x20000042ff417230 */ /* 0x100fe20000004100 */
[----:B------:R-:W-:Y:S01]  /*7de0*/  ISETP.NE.AND P6, PT, R102, RZ, PT ;  /* 0x000000ff6600720c */ /* 0x000fe20003fc5270 */
[----:B------:R-:W-:Y:S02]  /*7df0*/  HADD2.F32 R66, -RZ, R66.H1_H1 ;  /* 0x30000042ff427230 */ /* 0x000fe40000004100 */
[--C-:B------:R-:W-:Y:S02]  /*7e00*/  HADD2.F32 R69, -RZ, R70.reuse.H0_H0 ;  /* 0x20000046ff457230 */ /* 0x100fe40000004100 */
[C---:B--2---:R-:W-:Y:S01]  /*7e10*/  FMUL R0, R38.reuse, R4 ;  /* 0x0000000426007220 */ /* 0x044fe20000400000 */
        /* <DEDUP_REMOVED lines=20> */
[--C-:B------:R-:W-:Y:S02]  /*7f60*/  HADD2.F32 R47, -RZ, R48.reuse.H0_H0 ;  /* 0x20000030ff2f7230 */ /* 0x100fe40000004100 */
[C---:B------:R-:W-:Y:S01]  /*7f70*/  FMUL R6, R38.reuse, R10 ;  /* 0x0000000a26067220 */ /* 0x040fe20000400000 */
[C---:B------:R-:W-:Y:S01]  /*7f80*/  FFMA R3, R41.reuse, R42, R3 ;  /* 0x0000002a29037223 */ /* 0x040fe20000000003 */
[----:B------:R-:W-:Y:S02]  /*7f90*/  HADD2.F32 R48, -RZ, R48.H1_H1 ;  /* 0x30000030ff307230 */ /* 0x000fe40000004100 */
[C---:B------:R-:W-:Y:S01]  /*7fa0*/  FFMA R7, R41.reuse, R44, R7 ;  /* 0x0000002c29077223 */ /* 0x040fe20000000007 */
[C---:B------:R-:W-:Y:S01]  /*7fb0*/  FFMA R4, R41.reuse, R45, R4 ;  /* 0x0000002d29047223 */ /* 0x040fe20000000004 */
[C---:B------:R-:W-:Y:S01]  /*7fc0*/  FFMA R5, R41.reuse, R46, R5 ;  /* 0x0000002e29057223 */ /* 0x040fe20000000005 */
[----:B------:R-:W-:Y:S01]  /*7fd0*/  FFMA R6, R41, R47, R6 ;  /* 0x0000002f29067223 */ /* 0x000fe20000000006 */
[----:B------:R-:W-:Y:S01]  /*7fe0*/  FMUL R11, R38, R11 ;  /* 0x0000000b260b7220 */ /* 0x000fe20000400000 */
[----:B------:R-:W-:Y:S01]  /*7ff0*/  F2FP.F16.E4M3.UNPACK_B R40, R79.H1 ;  /* 0x0000004fff28723e */ /* 0x000fe200030006ff */
[--C-:B------:R-:W-:Y:S01]  /*8000*/  HADD2.F32 R51, -RZ, R52.reuse.H0_H0 ;  /* 0x20000034ff337230 */ /* 0x100fe20000004100 */
[----:B------:R-:W-:Y:S01]  /*8010*/  F2FP.SATFINITE.E4M3.F32.PACK_AB_MERGE_C R103, R7, R3, RZ ;  /* 0x000000030767723e */ /* 0x000fe200048070ff */
[C---:B------:R-:W-:Y:S01]  /*8020*/  FFMA R11, R41.reuse, R48, R11 ;  /* 0x00000030290b7223 */ /* 0x040fe2000000000b */
[C---:B------:R-:W-:Y:S01]  /*8030*/  FFMA R8, R41.reuse, R49, R8 ;  /* 0x0000003129087223 */ /* 0x040fe20000000008 */
[----:B------:R-:W-:Y:S01]  /*8040*/  FFMA R9, R41, R50, R9 ;  /* 0x0000003229097223 */ /* 0x000fe20000000009 */
[----:B-1----:R-:W-:Y:S01]  /*8050*/  F2FP.SATFINITE.E4M3.F32.PACK_AB_MERGE_C R104, R2, R0, R103 ;  /* 0x000000000268723e */ /* 0x002fe20004807067 */
[----:B------:R-:W-:Y:S01]  /*8060*/  HADD2.F32 R52, -RZ, R52.H1_H1 ;  /* 0x30000034ff347230 */ /* 0x000fe20000004100 */
[----:B------:R-:W-:Y:S01]  /*8070*/  F2FP.SATFINITE.E4M3.F32.PACK_AB_MERGE_C R105, R11, R6, RZ ;  /* 0x000000060b69723e */ /* 0x000fe200048070ff */
[C---:B------:R-:W-:Y:S01]  /*8080*/  FMUL R10, R38.reuse, R14 ;  /* 0x0000000e260a7220 */ /* 0x040fe20000400000 */
[C---:B------:R-:W-:Y:S01]  /*8090*/  FMUL R15, R38.reuse, R15 ;  /* 0x0000000f260f7220 */ /* 0x040fe20000400000 */
[--C-:B------:R-:W-:Y:S01]  /*80a0*/  HADD2.F32 R55, -RZ, R56.reuse.H0_H0 ;  /* 0x20000038ff377230 */ /* 0x100fe20000004100 */
[----:B------:R-:W-:Y:S01]  /*80b0*/  F2FP.SATFINITE.E4M3.F32.PACK_AB_MERGE_C R105, R5, R4, R105 ;  /* 0x000000040569723e */ /* 0x000fe20004807069 */
[C---:B------:R-:W-:Y:S01]  /*80c0*/  FFMA R10, R41.reuse, R51, R10 ;  /* 0x00000033290a7223 */ /* 0x040fe2000000000a */
[C---:B------:R-:W-:Y:S01]  /*80d0*/  FFMA R15, R41.reuse, R52, R15 ;  /* 0x00000034290f7223 */ /* 0x040fe2000000000f */
[C---:B------:R-:W-:Y:S01]  /*80e0*/  FFMA R12, R41.reuse, R53, R12 ;  /* 0x00000035290c7223 */ /* 0x040fe2000000000c */
[C---:B------:R-:W-:Y:S01]  /*80f0*/  FFMA R13, R41.reuse, R54, R13 ;  /* 0x00000036290d7223 */ /* 0x040fe2000000000d */
[----:B------:R-:W-:Y:S02]  /*8100*/  HADD2.F32 R56, -RZ, R56.H1_H1 ;  /* 0x30000038ff387230 */ /* 0x000fe40000004100 */
[C---:B------:R-:W-:Y:S01]  /*8110*/  FMUL R14, R38.reuse, R18 ;  /* 0x00000012260e7220 */ /* 0x040fe20000400000 */
[C---:B------:R-:W-:Y:S01]  /*8120*/  FMUL R19, R38.reuse, R19 ;  /* 0x0000001326137220 */ /* 0x040fe20000400000 */
[--C-:B------:R-:W-:Y:S02]  /*8130*/  HADD2.F32 R59, -RZ, R60.reuse.H0_H0 ;  /* 0x2000003cff3b7230 */ /* 0x100fe40000004100 */
[C---:B------:R-:W-:Y:S01]  /*8140*/  FMUL R18, R38.reuse, R22 ;  /* 0x0000001626127220 */ /* 0x040fe20000400000 */
[C---:B------:R-:W-:Y:S01]  /*8150*/  FFMA R14, R41.reuse, R55, R14 ;  /* 0x00000037290e7223 */ /* 0x040fe2000000000e */
[----:B------:R-:W-:Y:S02]  /*8160*/  HADD2.F32 R60, -RZ, R60.H1_H1 ;  /* 0x3000003cff3c7230 */ /* 0x000fe40000004100 */
        /* <DEDUP_REMOVED lines=27> */
[----:B------:R-:W-:Y:S01]  /*8320*/  FFMA R28, R41, R69, R28 ;  /* 0x00000045291c7223 */ /* 0x000fe2000000001c */
[----:B------:R-:W-:Y:S01]  /*8330*/  F2FP.SATFINITE.E4M3.F32.PACK_AB_MERGE_C R107, R19, R14, RZ ;  /* 0x0000000e136b723e */ /* 0x000fe200048070ff */
        /* <DEDUP_REMOVED lines=25> */
[----:B------:R-:W-:Y:S02]  /*84d0*/  UIADD3 UR4, UP0, UPT, UR62, 0x680, URZ ;  /* 0x000006803e047890 */ /* 0x000fe4000ff1e0ff */
[----:B------:R-:W-:Y:S02]  /*84e0*/  UIADD3 UR13, UPT, UPT, UR49, 0x20, URZ ;  /* 0x00000020310d7890 */ /* 0x000fe4000fffe0ff */
[----:B------:R-:W-:Y:S02]  /*84f0*/  UIADD3 UR12, UPT, UPT, UR43, 0x5200, URZ ;  /* 0x000052002b0c7890 */ /* 0x000fe4000fffe0ff */
[----:B------:R-:W-:Y:S01]  /*8500*/  UIADD3.X UR5, UPT, UPT, URZ, UR63, URZ, UP0, !UPT ;  /* 0x0000003fff057290 */ /* 0x000fe200087fe4ff */
[----:B------:R-:W-:Y:S01]  /*8510*/  UMOV UR14, UR50 ;  /* 0x00000032000e7c82 */ /* 0x000fe20008000000 */
[----:B------:R-:W-:Y:S01]  /*8520*/  UMOV UR15, UR36 ;  /* 0x00000024000f7c82 */ /* 0x000fe20008000000 */
[----:B------:R-:W-:Y:S02]  /*8530*/  UIADD3 UR9, UPT, UPT, UR49, 0xa0, URZ ;  /* 0x000000a031097890 */ /* 0x000fe4000fffe0ff */
[----:B------:R-:W-:Y:S01]  /*8540*/  UIADD3 UR8, UPT, UPT, UR43, 0x5a00, URZ ;  /* 0x00005a002b087890 */ /* 0x000fe2000fffe0ff */
[----:B------:R-:W-:Y:S03]  /*8550*/  UMOV UR10, UR50 ;  /* 0x00000032000a7c82 */ /* 0x000fe60008000000 */
[----:B------:R2:W-:Y:S01]  /*8560*/  UTMASTG.3D [UR12], [UR4] ;  /* 0x0000000c040073b5 */ /* 0x0005e20008010000 */
[----:B------:R-:W-:Y:S04]  /*8570*/  UMOV UR11, UR36 ;  /* 0x00000024000b7c82 */ /* 0x000fe80008000000 */
[----:B------:R2:W-:Y:S01]  /*8580*/  UTMASTG.3D [UR8], [UR4] ;  /* 0x00000008040073b5 */ /* 0x0005e20008010000 */
[----:B------:R0:W-:Y:S01]  /*8590*/  UTMACMDFLUSH ;  /* 0x00000000000079b7 */ /* 0x0001e20000000000 */
[----:B--2---:R-:W-:Y:S04]  /*85a0*/  DEPBAR.LE SB0, 0x1 ;  /* 0x000080400000791a */ /* 0x004fe80000000000 */
.L_x_129:
[----:B------:R-:W-:Y:S05]  /*85b0*/  BSYNC.RECONVERGENT B0 ;  /* 0x0000000000007941 */ /* 0x000fea0003800200 */
.L_x_128:
        /* <DEDUP_REMOVED lines=16> */
.L_x_133:
[----:B------:R-:W-:Y:S05]  /*86c0*/  BSYNC B0 ;  /* 0x0000000000007941 */ /* 0x000fea0003800000 */
.L_x_132:
        /* <DEDUP_REMOVED lines=17> */
.L_x_131:
[----:B------:R-:W-:Y:S05]  /*87e0*/  BSYNC B1 ;  /* 0x0000000000017941 */ /* 0x000fea0003800000 */
.L_x_130:
        /* <DEDUP_REMOVED lines=21> */
.L_x_135:
        /* <DEDUP_REMOVED lines=17> */
[----:B------:R-:W-:Y:S01]  /*8a50*/  ISETP.NE.AND P6, PT, R102, RZ, PT ;  /* 0x000000ff6600720c */ /* 0x000fe20003fc5270 */
[--C-:B------:R-:W-:Y:S01]  /*8a60*/  HADD2.F32 R49, -RZ, R50.reuse.H0_H0 ;  /* 0x20000032ff317230 */ /* 0x100fe20000004100 */
[----:B----4-:R-:W-:Y:S01]  /*8a70*/  F2FP.F16.E4M3.UNPACK_B R58, R76 ;  /* 0x0000004cff3a723e */ /* 0x010fe200020006ff */
[----:B------:R-:W-:Y:S01]  /*8a80*/  HADD2.F32 R50, -RZ, R50.H1_H1 ;  /* 0x30000032ff327230 */ /* 0x000fe20000004100 */
[----:B------:R-:W-:Y:S01]  /*8a90*/  F2FP.F16.E4M3.UNPACK_B R62, R77 ;  /* 0x0000004dff3e723e */ /* 0x000fe200020006ff */
[--C-:B------:R-:W-:Y:S01]  /*8aa0*/  HADD2.F32 R53, -RZ, R54.reuse.H0_H0 ;  /* 0x20000036ff357230 */ /* 0x100fe20000004100 */
[----:B------:R-:W-:Y:S01]  /*8ab0*/  F2FP.F16.E4M3.UNPACK_B R66, R78 ;  /* 0x0000004eff42723e */ /* 0x000fe200020006ff */
[----:B------:R-:W-:Y:S01]  /*8ac0*/  HADD2.F32 R54, -RZ, R54.H1_H1 ;  /* 0x30000036ff367230 */ /* 0x000fe20000004100 */
[----:B------:R-:W-:Y:S01]  /*8ad0*/  F2FP.F16.E4M3.UNPACK_B R70, R79 ;  /* 0x0000004fff46723e */ /* 0x000fe200020006ff */
[--C-:B------:R-:W-:Y:S01]  /*8ae0*/  HADD2.F32 R57, -RZ, R58.reuse.H0_H0 ;  /* 0x2000003aff397230 */ /* 0x100fe20000004100 */
[----:B------:R-:W-:Y:S01]  /*8af0*/  F2FP.F16.E4M3.UNPACK_B R56, R75.H1 ;  /* 0x0000004bff38723e */ /* 0x000fe200030006ff */
[----:B------:R-:W-:Y:S01]  /*8b00*/  HADD2.F32 R58, -RZ, R58.H1_H1 ;  /* 0x3000003aff3a7230 */ /* 0x000fe20000004100 */
[----:B------:R-:W-:Y:S01]  /*8b10*/  F2FP.F16.E4M3.UNPACK_B R60, R76.H1 ;  /* 0x0000004cff3c723e */ /* 0x000fe200030006ff */
[--C-:B------:R-:W-:Y:S01]  /*8b20*/  HADD2.F32 R61, -RZ, R62.reuse.H0_H0 ;  /* 0x2000003eff3d7230 */ /* 0x100fe20000004100 */
[----:B------:R-:W-:Y:S01]  /*8b30*/  F2FP.F16.E4M3.UNPACK_B R64, R77.H1 ;  /* 0x0000004dff40723e */ /* 0x000fe200030006ff */
[----:B------:R-:W-:Y:S01]  /*8b40*/  HADD2.F32 R62, -RZ, R62.H1_H1 ;  /* 0x3000003eff3e7230 */ /* 0x000fe20000004100 */
[----:B------:R-:W-:Y:S01]  /*8b50*/  F2FP.F16.E4M3.UNPACK_B R68, R78.H1 ;  /* 0x0000004eff44723e */ /* 0x000fe200030006ff */
        /* <DEDUP_REMOVED lines=112> */
[----:B------:R-:W-:Y:S02]  /*9260*/  UIADD3 UR4, UPT, UPT, UR43, 0x4200, URZ ;  /* 0x000042002b047890 */ /* 0x000fe4000fffe0ff */
[----:B------:R-:W-:Y:S01]  /*9270*/  UIADD3 UR9, UPT, UPT, UR49, 0x40, URZ ;  /* 0x0000004031097890 */ /* 0x000fe2000fffe0ff */
[----:B------:R-:W-:Y:S01]  /*9280*/  UMOV UR10, UR50 ;  /* 0x00000032000a7c82 */ /* 0x000fe20008000000 */
[----:B------:R-:W-:Y:S02]  /*9290*/  UMOV UR11, UR36 ;  /* 0x00000024000b7c82 */ /* 0x000fe40008000000 */
[----:B------:R-:W-:Y:S01]  /*92a0*/  MOV R96, UR4 ;  /* 0x0000000400607c02 */ /* 0x000fe20008000f00 */
[----:B------:R-:W-:Y:S02]  /*92b0*/  UIADD3 UR4, UP0, UPT, UR62, 0x680, URZ ;  /* 0x000006803e047890 */ /* 0x000fe4000ff1e0ff */
[----:B------:R-:W-:Y:S01]  /*92c0*/  UIADD3 UR13, UPT, UPT, UR49, 0xc0, URZ ;  /* 0x000000c0310d7890 */ /* 0x000fe2000fffe0ff */
[----:B------:R-:W-:Y:S01]  /*92d0*/  R2UR UR8, R96 ;  /* 0x00000000600872ca */ /* 0x000fe200000e0000 */
[----:B------:R-:W-:Y:S02]  /*92e0*/  UIADD3.X UR5, UPT, UPT, URZ, UR63, URZ, UP0, !UPT ;  /* 0x0000003fff057290 */ /* 0x000fe400087fe4ff */
[----:B------:R-:W-:Y:S01]  /*92f0*/  UIADD3 UR12, UPT, UPT, UR43, 0x4a00, URZ ;  /* 0x00004a002b0c7890 */ /* 0x000fe2000fffe0ff */
[----:B------:R-:W-:Y:S01]  /*9300*/  UMOV UR14, UR50 ;  /* 0x00000032000e7c82 */ /* 0x000fe20008000000 */
[----:B------:R-:W-:Y:S08]  /*9310*/  UMOV UR15, UR36 ;  /* 0x00000024000f7c82 */ /* 0x000ff00008000000 */
[----:B------:R2:W-:Y:S01]  /*9320*/  UTMASTG.3D [UR8], [UR4] ;  /* 0x00000008040073b5 */ /* 0x0005e20008010000 */
[----:B------:R2:W-:Y:S01]  /*9330*/  UTMASTG.3D [UR12], [UR4] ;  /* 0x0000000c040073b5 */ /* 0x0005e20008010000 */
[----:B------:R0:W-:Y:S01]  /*9340*/  UTMACMDFLUSH ;  /* 0x00000000000079b7 */ /* 0x0001e20000000000 */
[----:B--2---:R-:W-:Y:S04]  /*9350*/  DEPBAR.LE SB0, 0x1 ;  /* 0x000080400000791a */ /* 0x004fe80000000000 */
.L_x_137:
[----:B------:R-:W-:Y:S05]  /*9360*/  BSYNC.RECONVERGENT B0 ;  /* 0x0000000000007941 */ /* 0x000fea0003800200 */
.L_x_136:
        /* <DEDUP_REMOVED lines=16> */
.L_x_141:
[----:B------:R-:W-:Y:S05]  /*9470*/  BSYNC B0 ;  /* 0x0000000000007941 */ /* 0x000fea0003800000 */
.L_x_140:
        /* <DEDUP_REMOVED lines=17> */
.L_x_139:
[----:B------:R-:W-:Y:S05]  /*9590*/  BSYNC B1 ;  /* 0x0000000000017941 */ /* 0x000fea0003800000 */
.L_x_138:
        /* <DEDUP_REMOVED lines=21> */
.L_x_143:
[----:B------:R-:W-:Y:S01]  /*96f0*/  ISETP.NE.AND P0, PT, R97, RZ, PT ;  /* 0x000000ff6100720c */ /* 0x000fe20003f05270 */
[----:B------:R-:W-:Y:S05]  /*9700*/  WARPSYNC.ALL ;  /* 0x0000000000007948 */ /* 0x000fea0003800000 */
[----:B------:R-:W-:Y:S01]  /*9710*/  R2UR UR4, R39 ;  /* 0x00000000270472ca */ /* 0x000fe200000e0000 */
[----:B------:R-:W-:Y:S01]  /*9720*/  BSSY.RECONVERGENT B0, `(.L_x_144) ;  /* 0x000009f000007945 */ /* 0x000fe20003800200 */
[-C--:B---3--:R-:W-:Y:S02]  /*9730*/  F2FP.F16.E4M3.UNPACK_B R42, R72.reuse ;  /* 0x00000048ff2a723e */ /* 0x088fe400020006ff */
[----:B------:R-:W-:Y:S02]  /*9740*/  F2FP.F16.E4M3.UNPACK_B R72, R72.H1 ;  /* 0x00000048ff48723e */ /* 0x000fe400030006ff */
[-C--:B------:R-:W-:Y:S01]  /*9750*/  F2FP.F16.E4M3.UNPACK_B R46, R73.reuse ;  /* 0x00000049ff2e723e */ /* 0x080fe200020006ff */
[--C-:B------:R-:W-:Y:S01]  /*9760*/  HADD2.F32 R40, -RZ, R42.reuse.H0_H0 ;  /* 0x2000002aff287230 */ /* 0x100fe20000004100 */
[----:B------:R-:W-:Y:S01]  /*9770*/  F2FP.F16.E4M3.UNPACK_B R73, R73.H1 ;  /* 0x00000049ff49723e */ /* 0x000fe200030006ff */
[----:B------:R-:W-:Y:S01]  /*9780*/  HADD2.F32 R42, -RZ, R42.H1_H1 ;  /* 0x3000002aff2a7230 */ /* 0x000fe20000004100 */
[-C--:B------:R-:W-:Y:S01]  /*9790*/  F2FP.F16.E4M3.UNPACK_B R50, R74.reuse ;  /* 0x0000004aff32723e */ /* 0x080fe200020006ff */
[----:B------:R-:W-:Y:S01]  /*97a0*/  HADD2.F32 R43, -RZ, R72.H0_H0 ;  /* 0x20000048ff2b7230 */ /* 0x000fe20000004100 */
[----:B------:R-:W-:Y:S01]  /*97b0*/  F2FP.F16.E4M3.UNPACK_B R74, R74.H1 ;  /* 0x0000004aff4a723e */ /* 0x000fe200030006ff */
[----:B------:R-:W2:Y:S01]  /*97c0*/  LDTM.x32 R4, tmem[UR4+0x60] ;  /* 0x00006004000479ee */ /* 0x000ea200082c0000 */
[----:B------:R-:W-:Y:S01]  /*97d0*/  NOP ;  /* 0x0000000000007918 */ /* 0x000fe20000000000 */
[----:B------:R-:W-:Y:S01]  /*97e0*/  IADD3 R90, PT, PT, R90, 0x110, RZ ;  /* 0x000001105a5a7810 */ /* 0x000fe20007ffe0ff */
[--C-:B------:R-:W-:Y:S01]  /*97f0*/  HADD2.F32 R45, -RZ, R46.reuse.H0_H0 ;  /* 0x2000002eff2d7230 */ /* 0x100fe20000004100 */
[----:B------:R-:W-:Y:S01]  /*9800*/  F2FP.F16.E4M3.UNPACK_B R54, R75 ;  /* 0x0000004bff36723e */ /* 0x000fe200020006ff */
[----:B------:R-:W-:Y:S01]  /*9810*/  HADD2.F32 R46, -RZ, R46.H1_H1 ;  /* 0x3000002eff2e7230 */ /* 0x000fe20000004100 */
[----:B------:R-:W-:Y:S01]  /*9820*/  LOP3.LUT R90, R90, 0xfefffff8, RZ, 0xc0, !PT ;  /* 0xfefffff85a5a7812 */ /* 0x000fe200078ec0ff */
[--C-:B------:R-:W-:Y:S01]  /*9830*/  HADD2.F32 R49, -RZ, R50.reuse.H0_H0 ;  /* 0x20000032ff317230 */ /* 0x100fe20000004100 */
[----:B----4-:R-:W-:Y:S01]  /*9840*/  F2FP.F16.E4M3.UNPACK_B R58, R76 ;  /* 0x0000004cff3a723e */ /* 0x010fe200020006ff */
[----:B------:R-:W-:Y:S01]  /*9850*/  HADD2.F32 R50, -RZ, R50.H1_H1 ;  /* 0x30000032ff327230 */ /* 0x000fe20000004100 */
[----:B--2---:R2:W-:Y:S01]  /*9860*/  SYNCS.ARRIVE.TRANS64.RED.A1T0 RZ, [R90+URZ], RZ ;  /* 0x000000ff5aff79a7 */ /* 0x0045e200081004ff */
[--C-:B------:R-:W-:Y:S01]  /*9870*/  HADD2.F32 R53, -RZ, R54.reuse.H0_H0 ;  /* 0x20000036ff357230 */ /* 0x100fe20000004100 */
[-C--:B------:R-:W-:Y:S01]  /*9880*/  F2FP.F16.E4M3.UNPACK_B R62, R77.reuse ;  /* 0x0000004dff3e723e */ /* 0x080fe200020006ff */
[----:B------:R-:W-:Y:S01]  /*9890*/  HADD2.F32 R54, -RZ, R54.H1_H1 ;  /* 0x30000036ff367230 */ /* 0x000fe20000004100 */
[----:B------:R-:W-:Y:S01]  /*98a0*/  F2FP.F16.E4M3.UNPACK_B R77, R77.H1 ;  /* 0x0000004dff4d723e */ /* 0x000fe200030006ff */
        /* <DEDUP_REMOVED lines=8> */
[----:B------:R-:W-:Y:S02]  /*9930*/  HADD2.F32 R64, -RZ, R77.H1_H1 ;  /* 0x3000004dff407230 */ /* 0x000fe40000004100 */
[C---:B------:R-:W-:Y:S01]  /*9940*/  FMUL R4, R38.reuse, R4 ;  /* 0x0000000426047220 */ /* 0x040fe20000400000 */
        /* <DEDUP_REMOVED lines=13> */
[--C-:B------:R-:W-:Y:S02]  /*9a20*/  HADD2.F32 R65, -RZ, R66.reuse.H0_H0 ;  /* 0x20000042ff417230 */ /* 0x100fe40000004100 */
[C---:B------:R-:W-:Y:S01]  /*9a30*/  FMUL R24, R38.reuse, R28 ;  /* 0x0000001c26187220 */ /* 0x040fe20000400000 */
[----:B------:R-:W-:Y:S02]  /*9a40*/  HADD2.F32 R66, -RZ, R66.H1_H1 ;  /* 0x30000042ff427230 */ /* 0x000fe40000004100 */
[C---:B------:R-:W-:Y:S01]  /*9a50*/  FMUL R25, R38.reuse, R29 ;  /* 0x0000001d26197220 */ /* 0x040fe20000400000 */
[--C-:B------:R-:W-:Y:S02]  /*9a60*/  HADD2.F32 R69, -RZ, R70.reuse.H0_H0 ;  /* 0x20000046ff457230 */ /* 0x100fe40000004100 */
[C---:B------:R-:W-:Y:S01]  /*9a70*/  FMUL R28, R38.reuse, R32 ;  /* 0x00000020261c7220 */ /* 0x040fe20000400000 */
[----:B------:R-:W-:Y:S02]  /*9a80*/  HADD2.F32 R70, -RZ, R70.H1_H1 ;  /* 0x30000046ff467230 */ /* 0x000fe40000004100 */
[C---:B------:R-:W-:Y:S01]  /*9a90*/  FMUL R29, R38.reuse, R33 ;  /* 0x00000021261d7220 */ /* 0x040fe20000400000 */
        /* <DEDUP_REMOVED lines=11> */
[C---:B------:R-:W-:Y:S01]  /*9b50*/  FMUL R11, R38.reuse, R11 ;  /* 0x0000000b260b7220 */ /* 0x040fe20000400000 */
[----:B------:R-:W-:Y:S01]  /*9b60*/  F2FP.F16.E4M3.UNPACK_B R78, R78.H1 ;  /* 0x0000004eff4e723e */ /* 0x000fe200030006ff */
[--C-:B------:R-:W-:Y:S01]  /*9b70*/  HADD2.F32 R51, -RZ, R74.reuse.H0_H0 ;  /* 0x2000004aff337230 */ /* 0x100fe20000004100 */
[----:B------:R-:W-:Y:S01]  /*9b80*/  F2FP.SATFINITE.E4M3.F32.PACK_AB_MERGE_C R100, R7, R6, RZ ;  /* 0x000000060764723e */ /* 0x000fe200048070ff */
[C---:B------:R-:W-:Y:S01]  /*9b90*/  FFMA R11, R41.reuse, R48, R11 ;  /* 0x00000030290b7223 */ /* 0x040fe2000000000b */
[C---:B------:R-:W-:Y:S01]  /*9ba0*/  FFMA R12, R41.reuse, R49, R12 ;  /* 0x00000031290c7223 */ /* 0x040fe2000000000c */
[----:B------:R-:W-:Y:S01]  /*9bb0*/  FFMA R13, R41, R50, R13 ;  /* 0x00000032290d7223 */ /* 0x000fe2000000000d */
[----:B------:R-:W-:Y:S01]  /*9bc0*/  F2FP.SATFINITE.E4M3.F32.PACK_AB_MERGE_C R100, R5, R4, R100 ;  /* 0x000000040564723e */ /* 0x000fe20004807064 */
        /* <DEDUP_REMOVED lines=21> */
[----:B------:R-:W-:Y:S02]  /*9d20*/  HADD2.F32 R62, -RZ, R77.H0_H0 ;  /* 0x2000004dff3e7230 */ /* 0x000fe40000004100 */
[C---:B------:R-:W-:Y:S01]  /*9d30*/  FFMA R22, R41.reuse, R59, R22 ;  /* 0x0000003b29167223 */ /* 0x040fe20000000016 */
[C---:B------:R-:W-:Y:S01]  /*9d40*/  FMUL R3, R38.reuse, R26 ;  /* 0x0000001a26037220 */ /* 0x040fe20000400000 */
[C---:B------:R-:W-:Y:S01]  /*9d50*/  FFMA R23, R41.reuse, R60, R23 ;  /* 0x0000003c29177223 */ /* 0x040fe20000000017 */
[C---:B------:R-:W-:Y:S01]  /*9d60*/  FMUL R27, R38.reuse, R27 ;  /* 0x0000001b261b7220 */ /* 0x040fe20000400000 */
[C---:B------:R-:W-:Y:S01]  /*9d70*/  FFMA R0, R41.reuse, R61, R0 ;  /* 0x0000003d29007223 */ /* 0x040fe20000000000 */
[----:B------:R-:W-:Y:S01]  /*9d80*/  F2FP.F16.E4M3.UNPACK_B R79, R79.H1 ;  /* 0x0000004fff4f723e */ /* 0x000fe200030006ff */
        /* <DEDUP_REMOVED lines=23> */
[----:B-1----:R-:W-:Y:S02]  /*9f00*/  F2FP.SATFINITE.E4M3.F32.PACK_AB_MERGE_C R104, R23, R22, RZ ;  /* 0x000000161768723e */ /* 0x002fe400048070ff */
        /* <DEDUP_REMOVED lines=8> */
[----:B------:R-:W-:Y:S03]  /*9f90*/  IADD3 R36, PT, PT, R36, 0x1, RZ ;  /* 0x0000000124247810 */ /* 0x000fe60007ffe0ff */
[----:B------:R2:W-:Y:S01]  /*9fa0*/  STS.128 [R99+0x5200], R104 ;  /* 0x0052006863007388 */ /* 0x0005e20000000c00 */
[----:B------:R-:W-:Y:S01]  /*9fb0*/  @!PT LDS RZ, [RZ] ;  /* 0x00000000fffff984 */ /* 0x000fe20000000800 */
[----:B------:R-:W-:Y:S01]  /*9fc0*/  @!PT LDS RZ, [RZ] ;  /* 0x00000000fffff984 */ /* 0x000fe20000000800 */
[----:B------:R-:W-:Y:S01]  /*9fd0*/  @!PT LDS RZ, [RZ] ;  /* 0x00000000fffff984 */ /* 0x000fe20000000800 */
[----:B------:R-:W-:Y:S01]  /*9fe0*/  @!PT LDS RZ, [RZ] ;  /* 0x00000000fffff984 */ /* 0x000fe20000000800 */
[----:B------:R1:W-:Y:S07]  /*9ff0*/  MEMBAR.ALL.CTA ;  /* 0x0000000000007992 */ /* 0x0003ee0000008000 */
[----:B-1----:R-:W1:Y:S02]  /*a000*/  FENCE.VIEW.ASYNC.S ;  /* 0x00000000000073c6 */ /* 0x002e640000000000 */
[----:B-1----:R-:W-:Y:S06]  /*a010*/  BAR.SYNC.DEFER_BLOCKING 0x1, 0x80 ;  /* 0x0042000000007b1d */ /* 0x002fec0000010000 */
        /* <DEDUP_REMOVED lines=14> */
[----:B-1----:R-:W-:Y:S04]  /*a100*/  DEPBAR.LE SB0, 0x1 ;  /* 0x000080400000791a */ /* 0x002fe80000000000 */
.L_x_145:
[----:B------:R-:W-:Y:S05]  /*a110*/  BSYNC.RECONVERGENT B0 ;  /* 0x0000000000007941 */ /* 0x000fea0003800200 */
.L_x_144:
[----:B------:R-:W-:Y:S01]  /*a120*/  R2UR UR4, R88 ;  /* 0x00000000580472ca */ /* 0x000fe200000e0000 */
[----:B------:R-:W-:Y:S01]  /*a130*/  BAR.SYNC.DEFER_BLOCKING 0x1, 0x80 ;  /* 0x0042000000007b1d */ /* 0x000fe20000010000 */
[----:B------:R-:W-:Y:S01]  /*a140*/  ISETP.NE.AND P0, PT, R91, 0x2, PT ;  /* 0x000000025b00780c */ /* 0x000fe20003f05270 */
[----:B------:R-:W-:Y:S01]  /*a150*/  UISETP.NE.AND UP0, UPT, UR44, URZ, UPT ;  /* 0x000000ff2c00728c */ /* 0x000fe2000bf05270 */
[----:B------:R-:W-:Y:S01]  /*a160*/  ISETP.NE.AND P1, PT, R36, 0x4, PT ;  /* 0x000000042400780c */ /* 0x000fe20003f25270 */
[----:B------:R-:W-:Y:S01]  /*a170*/  UIADD3 UR32, UPT, UPT, UR38, UR59, URZ ;  /* 0x0000003b26207290 */ /* 0x000fe2000fffe0ff */
[----:B------:R-:W-:Y:S02]  /*a180*/  SEL R3, RZ, 0x1, P0 ;  /* 0x00000001ff037807 */ /* 0x000fe40000000000 */
[----:B------:R-:W-:Y:S02]  /*a190*/  SEL R0, RZ, 0x1, P1 ;  /* 0x00000001ff007807 */ /* 0x000fe40000800000 */
[----:B------:R-:W-:Y:S02]  /*a1a0*/  LOP3.LUT R94, R94, R3, RZ, 0x3c, !PT ;  /* 0x000000035e5e7212 */ /* 0x000fe400078e3cff */
[----:B------:R-:W-:Y:S01]  /*a1b0*/  LOP3.LUT R95, R95, R0, RZ, 0x3c, !PT ;  /* 0x000000005f5f7212 */ /* 0x000fe200078e3cff */
[----:B------:R-:W-:Y:S01]  /*a1c0*/  UIADD3 UR34, UPT, UPT, UR37, UR4, URZ ;  /* 0x0000000425227290 */ /* 0x000fe2000fffe0ff */
[----:B------:R-:W-:Y:S02]  /*a1d0*/  SEL R91, R91, RZ, P0 ;  /* 0x000000ff5b5b7207 */ /* 0x000fe40000000000 */
[----:B------:R-:W-:Y:S01]  /*a1e0*/  SEL R36, R36, RZ, P1 ;  /* 0x000000ff24247207 */ /* 0x000fe20000800000 */
[----:B------:R-:W-:Y:S01]  /*a1f0*/  UMOV UR36, UR58 ;  /* 0x0000003a00247c82 */ /* 0x000fe20008000000 */
[----:B------:R-:W-:Y:S07]  /*a200*/  BRA.U UP0, `(.L_x_146) ;  /* 0xffffffb900ac7547 */ /* 0x000fee000b83ffff */
[----:B------:R-:W-:Y:S05]  /*a210*/  EXIT ;  /* 0x000000000000794d */ /* 0x000fea0003800000 */
.L_x_24:
[----:B--2---:R2:W3:Y:S02]  /*a220*/  SYNCS.PHASECHK.TRANS64.TRYWAIT P0, [R0+URZ+0x140], R3 ;  /* 0x00014003000075a7 */ /* 0x0044e400080011ff */
[----:B---3--:R-:W-:Y:S05]  /*a230*/  @!P0 NANOSLEEP.SYNCS 0x989680 ;  /* 0x009896800000895d */ /* 0x008fea0003900000 */
[----:B------:R-:W3:Y:S02]  /*a240*/  @!P0 SYNCS.PHASECHK.TRANS64 P0, [R0+URZ+0x140], R3 ;  /* 0x00014003000085a7 */ /* 0x000ee400080010ff */
[----:B---3--:R-:W-:Y:S05]  /*a250*/  @!P0 BRA `(.L_x_24) ;  /* 0xfffffffc00f08947 */ /* 0x008fea000383ffff */
[----:B------:R-:W-:Y:S05]  /*a260*/  BRA `(.L_x_147) ;  /* 0xffffff7800087947 */ /* 0x000fea000383ffff */
.L_x_27:
[----:B--2---:R-:W-:-:S07]  /*a270*/  MOV R0, UR33 ;  /* 0x0000002100007c02 */ /* 0x004fce0008000f00 */
.L_x_148:
[----:B--2---:R2:W3:Y:S02]  /*a280*/  SYNCS.PHASECHK.TRANS64.TRYWAIT P0, [R0+URZ+0x40], R3 ;  /* 0x00004003000075a7 */ /* 0x0044e400080011ff */
[----:B---3--:R-:W-:Y:S05]  /*a290*/  @!P0 NANOSLEEP.SYNCS 0x989680 ;  /* 0x009896800000895d */ /* 0x008fea0003900000 */
[----:B------:R-:W3:Y:S02]  /*a2a0*/  @!P0 SYNCS.PHASECHK.TRANS64 P0, [R0+URZ+0x40], R3 ;  /* 0x00004003000085a7 */ /* 0x000ee400080010ff */
[----:B---3--:R-:W-:Y:S05]  /*a2b0*/  @!P0 BRA `(.L_x_148) ;  /* 0xfffffffc00f08947 */ /* 0x008fea000383ffff */
[----:B------:R-:W-:Y:S05]  /*a2c0*/  BRA `(.L_x_26) ;  /* 0xffffff7800587947 */ /* 0x000fea000383ffff */
.L_x_34:
[----:B-1----:R-:W-:-:S07]  /*a2d0*/  MOV R0, UR9 ;  /* 0x0000000900007c02 */ /* 0x002fce0008000f00 */
.L_x_149:
[----:B-1----:R1:W2:Y:S02]  /*a2e0*/  SYNCS.PHASECHK.TRANS64.TRYWAIT P0, [R0+URZ+0x40], R3 ;  /* 0x00004003000075a7 */ /* 0x0022a400080011ff */
[----:B--2---:R-:W-:Y:S05]  /*a2f0*/  @!P0 NANOSLEEP.SYNCS 0x989680 ;  /* 0x009896800000895d */ /* 0x004fea0003900000 */
[----:B------:R-:W2:Y:S02]  /*a300*/  @!P0 SYNCS.PHASECHK.TRANS64 P0, [R0+URZ+0x40], R3 ;  /* 0x00004003000085a7 */ /* 0x000ea400080010ff */
[----:B--2---:R-:W-:Y:S05]  /*a310*/  @!P0 BRA `(.L_x_149) ;  /* 0xfffffffc00f08947 */ /* 0x004fea000383ffff */
[----:B------:R-:W-:Y:S05]  /*a320*/  BRA `(.L_x_33) ;  /* 0xffffff7c00187947 */ /* 0x000fea000383ffff */
.L_x_39:
[----:B-1----:R1:W2:Y:S02]  /*a330*/  SYNCS.PHASECHK.TRANS64.TRYWAIT P0, [R3+URZ+0xd0], R0 ;  /* 0x0000d000030075a7 */ /* 0x0022a400080011ff */
[----:B--2---:R-:W-:Y:S05]  /*a340*/  @!P0 NANOSLEEP.SYNCS 0x989680 ;  /* 0x009896800000895d */ /* 0x004fea0003900000 */
[----:B------:R-:W2:Y:S02]  /*a350*/  @!P0 SYNCS.PHASECHK.TRANS64 P0, [R3+URZ+0xd0], R0 ;  /* 0x0000d000030085a7 */ /* 0x000ea400080010ff */
[----:B--2---:R-:W-:Y:S05]  /*a360*/  @!P0 BRA `(.L_x_39) ;  /* 0xfffffffc00f08947 */ /* 0x004fea000383ffff */
[----:B------:R-:W-:Y:S05]  /*a370*/  BRA `(.L_x_150) ;  /* 0xffffff7c00bc7947 */ /* 0x000fea000383ffff */
.L_x_43:
[----:B-1----:R-:W-:-:S07]  /*a380*/  MOV R0, UR4 ;  /* 0x0000000400007c02 */ /* 0x002fce0008000f00 */
.L_x_151:
[----:B-1----:R1:W2:Y:S02]  /*a390*/  SYNCS.PHASECHK.TRANS64.TRYWAIT P0, [R0+URZ], R3 ;  /* 0x00000003000075a7 */ /* 0x0022a400080011ff */
[----:B--2---:R-:W-:Y:S05]  /*a3a0*/  @!P0 NANOSLEEP.SYNCS 0x989680 ;  /* 0x009896800000895d */ /* 0x004fea0003900000 */
[----:B------:R-:W2:Y:S02]  /*a3b0*/  @!P0 SYNCS.PHASECHK.TRANS64 P0, [R0+URZ], R3 ;  /* 0x00000003000085a7 */ /* 0x000ea400080010ff */
[----:B--2---:R-:W-:Y:S05]  /*a3c0*/  @!P0 BRA `(.L_x_151) ;  /* 0xfffffffc00f08947 */ /* 0x004fea000383ffff */
[----:B------:R-:W-:Y:S05]  /*a3d0*/  BRA `(.L_x_152) ;  /* 0xffffff8400647947 */ /* 0x000fea000383ffff */
.L_x_44:
[----:B------:R-:W-:-:S07]  /*a3e0*/  MOV R0, UR5 ;  /* 0x0000000500007c02 */ /* 0x000fce0008000f00 */
.L_x_153:
[----:B-1----:R1:W2:Y:S02]  /*a3f0*/  SYNCS.PHASECHK.TRANS64.TRYWAIT P0, [R0+URZ], R3 ;  /* 0x00000003000075a7 */ /* 0x0022a400080011ff */
[----:B--2---:R-:W-:Y:S05]  /*a400*/  @!P0 NANOSLEEP.SYNCS 0x989680 ;  /* 0x009896800000895d */ /* 0x004fea0003900000 */
[----:B------:R-:W2:Y:S02]  /*a410*/  @!P0 SYNCS.PHASECHK.TRANS64 P0, [R0+URZ], R3 ;  /* 0x00000003000085a7 */ /* 0x000ea400080010ff */
[----:B--2---:R-:W-:Y:S05]  /*a420*/  @!P0 BRA `(.L_x_153) ;  /* 0xfffffffc00f08947 */ /* 0x004fea000383ffff */
[----:B------:R-:W-:Y:S05]  /*a430*/  BRA `(.L_x_154) ;  /* 0xffffff8400707947 */ /* 0x000fea000383ffff */
.L_x_45:
[----:B------:R-:W-:-:S07]  /*a440*/  MOV R0, UR5 ;  /* 0x0000000500007c02 */ /* 0x000fce0008000f00 */
.L_x_155:
[----:B-1----:R1:W2:Y:S02]  /*a450*/  SYNCS.PHASECHK.TRANS64.TRYWAIT P0, [R0+URZ], R3 ;  /* 0x00000003000075a7 */ /* 0x0022a400080011ff */
[----:B--2---:R-:W-:Y:S05]  /*a460*/  @!P0 NANOSLEEP.SYNCS 0x989680 ;  /* 0x009896800000895d */ /* 0x004fea0003900000 */
[----:B------:R-:W2:Y:S02]  /*a470*/  @!P0 SYNCS.PHASECHK.TRANS64 P0, [R0+URZ], R3 ;  /* 0x00000003000085a7 */ /* 0x000ea400080010ff */
[----:B--2---:R-:W-:Y:S05]  /*a480*/  @!P0 BRA `(.L_x_155) ;  /* 0xfffffffc00f08947 */ /* 0x004fea000383ffff */
[----:B------:R-:W-:Y:S05]  /*a490*/  BRA `(.L_x_156) ;  /* 0xffffff84007c7947 */ /* 0x000fea000383ffff */
.L_x_46:
[----:B------:R-:W-:-:S07]  /*a4a0*/  MOV R0, UR5 ;  /* 0x0000000500007c02 */ /* 0x000fce0008000f00 */
.L_x_157:
[----:B-1----:R1:W2:Y:S02]  /*a4b0*/  SYNCS.PHASECHK.TRANS64.TRYWAIT P0, [R0+URZ], R3 ;  /* 0x00000003000075a7 */ /* 0x0022a400080011ff */
[----:B--2---:R-:W-:Y:S05]  /*a4c0*/  @!P0 NANOSLEEP.SYNCS 0x989680 ;  /* 0x009896800000895d */ /* 0x004fea0003900000 */
[----:B------:R-:W2:Y:S02]  /*a4d0*/  @!P0 SYNCS.PHASECHK.TRANS64 P0, [R0+URZ], R3 ;  /* 0x00000003000085a7 */ /* 0x000ea400080010ff */
[----:B--2---:R-:W-:Y:S05]  /*a4e0*/  @!P0 BRA `(.L_x_157) ;  /* 0xfffffffc00f08947 */ /* 0x004fea000383ffff */
[----:B------:R-:W-:Y:S05]  /*a4f0*/  BRA `(.L_x_158) ;  /* 0xffffff8400887947 */ /* 0x000fea000383ffff */
.L_x_47:
[----:B------:R-:W-:-:S07]  /*a500*/  MOV R0, UR5 ;  /* 0x0000000500007c02 */ /* 0x000fce0008000f00 */
.L_x_159:
[----:B-1----:R1:W2:Y:S02]  /*a510*/  SYNCS.PHASECHK.TRANS64.TRYWAIT P0, [R0+URZ], R3 ;  /* 0x00000003000075a7 */ /* 0x0022a400080011ff */
[----:B--2---:R-:W-:Y:S05]  /*a520*/  @!P0 NANOSLEEP.SYNCS 0x989680 ;  /* 0x009896800000895d */ /* 0x004fea0003900000 */
[----:B------:R-:W2:Y:S02]  /*a530*/  @!P0 SYNCS.PHASECHK.TRANS64 P0, [R0+URZ], R3 ;  /* 0x00000003000085a7 */ /* 0x000ea400080010ff */
[----:B--2---:R-:W-:Y:S05]  /*a540*/  @!P0 BRA `(.L_x_159) ;  /* 0xfffffffc00f08947 */ /* 0x004fea000383ffff */
[----:B------:R-:W-:Y:S05]  /*a550*/  BRA `(.L_x_160) ;  /* 0xffffff8400947947 */ /* 0x000fea000383ffff */
.L_x_48:
[----:B------:R-:W-:-:S07]  /*a560*/  MOV R0, UR5 ;  /* 0x0000000500007c02 */ /* 0x000fce0008000f00 */
.L_x_161:
[----:B-1----:R1:W2:Y:S02]  /*a570*/  SYNCS.PHASECHK.TRANS64.TRYWAIT P0, [R0+URZ], R3 ;  /* 0x00000003000075a7 */ /* 0x0022a400080011ff */
[----:B--2---:R-:W-:Y:S05]  /*a580*/  @!P0 NANOSLEEP.SYNCS 0x989680 ;  /* 0x009896800000895d */ /* 0x004fea0003900000 */
[----:B------:R-:W2:Y:S02]  /*a590*/  @!P0 SYNCS.PHASECHK.TRANS64 P0, [R0+URZ], R3 ;  /* 0x00000003000085a7 */ /* 0x000ea400080010ff */
[----:B--2---:R-:W-:Y:S05]  /*a5a0*/  @!P0 BRA `(.L_x_161) ;  /* 0xfffffffc00f08947 */ /* 0x004fea000383ffff */
[----:B------:R-:W-:Y:S05]  /*a5b0*/  BRA `(.L_x_162) ;  /* 0xffffff8400a07947 */ /* 0x000fea000383ffff */
.L_x_49:
[----:B------:R-:W-:-:S07]  /*a5c0*/  MOV R0, UR5 ;  /* 0x0000000500007c02 */ /* 0x000fce0008000f00 */
.L_x_163:
[----:B-1----:R1:W2:Y:S02]  /*a5d0*/  SYNCS.PHASECHK.TRANS64.TRYWAIT P0, [R0+URZ], R3 ;  /* 0x00000003000075a7 */ /* 0x0022a400080011ff */
[----:B--2---:R-:W-:Y:S05]  /*a5e0*/  @!P0 NANOSLEEP.SYNCS 0x989680 ;  /* 0x009896800000895d */ /* 0x004fea0003900000 */
[----:B------:R-:W2:Y:S02]  /*a5f0*/  @!P0 SYNCS.PHASECHK.TRANS64 P0, [R0+URZ], R3 ;  /* 0x00000003000085a7 */ /* 0x000ea400080010ff */
[----:B--2---:R-:W-:Y:S05]  /*a600*/  @!P0 BRA `(.L_x_163) ;  /* 0xfffffffc00f08947 */ /* 0x004fea000383ffff */
[----:B------:R-:W-:Y:S05]  /*a610*/  BRA `(.L_x_164) ;  /* 0xffffff8400ac7947 */ /* 0x000fea000383ffff */
.L_x_52:
[----:B--2---:R2:W3:Y:S02]  /*a620*/  SYNCS.PHASECHK.TRANS64.TRYWAIT P0, [R2+URZ+0x130], R5 ;  /* 0x00013005020075a7 */ /* 0x0044e400080011ff */
[----:B---3--:R-:W-:Y:S05]  /*a630*/  @!P0 NANOSLEEP.SYNCS 0x989680 ;  /* 0x009896800000895d */ /* 0x008fea0003900000 */
[----:B------:R-:W3:Y:S02]  /*a640*/  @!P0 SYNCS.PHASECHK.TRANS64 P0, [R2+URZ+0x130], R5 ;  /* 0x00013005020085a7 */ /* 0x000ee400080010ff */
[----:B---3--:R-:W-:Y:S05]  /*a650*/  @!P0 BRA `(.L_x_52) ;  /* 0xfffffffc00f08947 */ /* 0x008fea000383ffff */
[----:B------:R-:W-:Y:S05]  /*a660*/  BRA `(.L_x_165) ;  /* 0xffffff8800087947 */ /* 0x000fea000383ffff */
.L_x_53:
[----:B------:R-:W-:-:S07]  /*a670*/  MOV R2, UR4 ;  /* 0x0000000400027c02 */ /* 0x000fce0008000f00 */
.L_x_166:
[----:B--2---:R2:W3:Y:S02]  /*a680*/  SYNCS.PHASECHK.TRANS64.TRYWAIT P0, [R2+URZ+0xe0], R5 ;  /* 0x0000e005020075a7 */ /* 0x0044e400080011ff */
[----:B---3--:R-:W-:Y:S05]  /*a690*/  @!P0 NANOSLEEP.SYNCS 0x989680 ;  /* 0x009896800000895d */ /* 0x008fea0003900000 */
[----:B------:R-:W3:Y:S02]  /*a6a0*/  @!P0 SYNCS.PHASECHK.TRANS64 P0, [R2+URZ+0xe0], R5 ;  /* 0x0000e005020085a7 */ /* 0x000ee400080010ff */
[----:B---3--:R-:W-:Y:S05]  /*a6b0*/  @!P0 BRA `(.L_x_166) ;  /* 0xfffffffc00f08947 */ /* 0x008fea000383ffff */
[----:B------:R-:W-:Y:S05]  /*a6c0*/  BRA `(.L_x_167) ;  /* 0xffffff8800187947 */ /* 0x000fea000383ffff */
.L_x_54:
[----:B--2---:R2:W3:Y:S02]  /*a6d0*/  SYNCS.PHASECHK.TRANS64.TRYWAIT P1, [R2+URZ+0xd0], R5 ;  /* 0x0000d005020075a7 */ /* 0x0044e400080211ff */
[----:B---3--:R-:W-:Y:S05]  /*a6e0*/  @!P1 NANOSLEEP.SYNCS 0x989680 ;  /* 0x009896800000995d */ /* 0x008fea0003900000 */
[----:B------:R-:W3:Y:S02]  /*a6f0*/  @!P1 SYNCS.PHASECHK.TRANS64 P1, [R2+URZ+0xd0], R5 ;  /* 0x0000d005020095a7 */ /* 0x000ee400080210ff */
[----:B---3--:R-:W-:Y:S05]  /*a700*/  @!P1 BRA `(.L_x_54) ;  /* 0xfffffffc00f09947 */ /* 0x008fea000383ffff */
[----:B------:R-:W-:Y:S05]  /*a710*/  BRA `(.L_x_168) ;  /* 0xffffff8800487947 */ /* 0x000fea000383ffff */
.L_x_57:
[----:B------:R-:W-:-:S07]  /*a720*/  MOV R0, UR4 ;  /* 0x0000000400007c02 */ /* 0x000fce0008000f00 */
.L_x_169:
[----:B--2---:R2:W3:Y:S02]  /*a730*/  SYNCS.PHASECHK.TRANS64.TRYWAIT P0, [R0+URZ+0xe0], R3 ;  /* 0x0000e003000075a7 */ /* 0x0044e400080011ff */
[----:B---3--:R-:W-:Y:S05]  /*a740*/  @!P0 NANOSLEEP.SYNCS 0x989680 ;  /* 0x009896800000895d */ /* 0x008fea0003900000 */
[----:B------:R-:W3:Y:S02]  /*a750*/  @!P0 SYNCS.PHASECHK.TRANS64 P0, [R0+URZ+0xe0], R3 ;  /* 0x0000e003000085a7 */ /* 0x000ee400080010ff */
[----:B---3--:R-:W-:Y:S05]  /*a760*/  @!P0 BRA `(.L_x_169) ;  /* 0xfffffffc00f08947 */ /* 0x008fea000383ffff */
[----:B------:R-:W-:Y:S05]  /*a770*/  BRA `(.L_x_56) ;  /* 0xffffff88009c7947 */ /* 0x000fea000383ffff */
.L_x_66:
[----:B--2---:R-:W-:-:S04]  /*a780*/  MOV R0, UR5 ;  /* 0x0000000500007c02 */ /* 0x004fc80008000f00 */
[----:B------:R2:W3:Y:S03]  /*a790*/  SYNCS.PHASECHK.TRANS64.TRYWAIT P0, [R0+URZ+0x8], R7 ;  /* 0x00000807000075a7 */ /* 0x0004e600080011ff */
[----:B---3--:R-:W-:Y:S05]  /*a7a0*/  @!P0 NANOSLEEP.SYNCS 0x989680 ;  /* 0x009896800000895d */ /* 0x008fea0003900000 */
[----:B------:R-:W3:Y:S02]  /*a7b0*/  @!P0 SYNCS.PHASECHK.TRANS64 P0, [R0+URZ+0x8], R7 ;  /* 0x00000807000085a7 */ /* 0x000ee400080010ff */
[----:B---3--:R-:W-:Y:S05]  /*a7c0*/  @!P0 BRA `(.L_x_66) ;  /* 0xfffffffc00ec8947 */ /* 0x008fea000383ffff */
[----:B------:R-:W-:Y:S05]  /*a7d0*/  BRA `(.L_x_65) ;  /* 0xffffff8c00507947 */ /* 0x000fea000383ffff */
.L_x_68:
[----:B------:R-:W-:Y:S01]  /*a7e0*/  BSSY B0, `(.L_x_170) ;  /* 0x0000006000007945 */ /* 0x000fe20003800000 */
[----:B------:R-:W-:-:S07]  /*a7f0*/  MOV R15, 0xffffffff ;  /* 0xffffffff000f7802 */ /* 0x000fce0000000f00 */
[----:B-12--5:R-:W-:Y:S05]  /*a800*/  WARPSYNC.COLLECTIVE R15, `(.L_x_171) ;  /* 0x000000000f0c7348 */ /* 0x026fea0003c00000 */
[----:B------:R-:W-:Y:S02]  /*a810*/  ELECT P6, UR79, PT ;  /* 0x00000000004f782f */ /* 0x000fe400038c0000 */
[----:B------:R-:W-:Y:S01]  /*a820*/  MOV R14, UR79 ;  /* 0x0000004f000e7c02 */ /* 0x000fe20008000f00 */
[----:B-12--5:R-:W-:Y:S10]  /*a830*/  ENDCOLLECTIVE ;  /* 0x000000000000791b */ /* 0x026ff40003800000 */
.L_x_171:
[----:B------:R-:W-:Y:S05]  /*a840*/  BSYNC B0 ;  /* 0x0000000000007941 */ /* 0x000fea0003800000 */
.L_x_170:
[----:B------:R-:W-:Y:S05]  /*a850*/  BRA `(.L_x_172) ;  /* 0xffffff8c00807947 */ /* 0x000fea000383ffff */
.L_x_70:
[----:B--2---:R-:W-:-:S04]  /*a860*/  MOV R0, UR5 ;  /* 0x0000000500007c02 */ /* 0x004fc80008000f00 */
[----:B------:R2:W3:Y:S03]  /*a870*/  SYNCS.PHASECHK.TRANS64.TRYWAIT P0, [R0+URZ+0x8], R5 ;  /* 0x00000805000075a7 */ /* 0x0004e600080011ff */
[----:B---3--:R-:W-:Y:S05]  /*a880*/  @!P0 NANOSLEEP.SYNCS 0x989680 ;  /* 0x009896800000895d */ /* 0x008fea0003900000 */
[----:B------:R-:W3:Y:S02]  /*a890*/  @!P0 SYNCS.PHASECHK.TRANS64 P0, [R0+URZ+0x8], R5 ;  /* 0x00000805000085a7 */ /* 0x000ee400080010ff */
[----:B---3--:R-:W-:Y:S05]  /*a8a0*/  @!P0 BRA `(.L_x_70) ;  /* 0xfffffffc00ec8947 */ /* 0x008fea000383ffff */
[----:B------:R-:W-:Y:S05]  /*a8b0*/  BRA `(.L_x_69) ;  /* 0xffffff8c00847947 */ /* 0x000fea000383ffff */
.L_x_71:
[----:B-1----:R1:W2:Y:S02]  /*a8c0*/  SYNCS.PHASECHK.TRANS64.TRYWAIT P0, [R0+URZ+0xd0], R5 ;  /* 0x0000d005000075a7 */ /* 0x0022a400080011ff */
[----:B--2---:R-:W-:Y:S05]  /*a8d0*/  @!P0 NANOSLEEP.SYNCS 0x989680 ;  /* 0x009896800000895d */ /* 0x004fea0003900000 */
[----:B------:R-:W2:Y:S02]  /*a8e0*/  @!P0 SYNCS.PHASECHK.TRANS64 P0, [R0+URZ+0xd0], R5 ;  /* 0x0000d005000085a7 */ /* 0x000ea400080010ff */
[----:B--2---:R-:W-:Y:S05]  /*a8f0*/  @!P0 BRA `(.L_x_71) ;  /* 0xfffffffc00f08947 */ /* 0x004fea000383ffff */
[----:B------:R-:W-:Y:S05]  /*a900*/  BRA `(.L_x_173) ;  /* 0xffffff9000707947 */ /* 0x000fea000383ffff */
.L_x_73:
[----:B------:R-:W-:-:S07]  /*a910*/  MOV R0, UR31 ;  /* 0x0000001f00007c02 */ /* 0x000fce0008000f00 */
.L_x_174:
[----:B-1----:R1:W2:Y:S02]  /*a920*/  SYNCS.PHASECHK.TRANS64.TRYWAIT P0, [R0+URZ+0x110], R5 ;  /* 0x00011005000075a7 */ /* 0x0022a400080011ff */
[----:B--2---:R-:W-:Y:S05]  /*a930*/  @!P0 NANOSLEEP.SYNCS 0x989680 ;  /* 0x009896800000895d */ /* 0x004fea0003900000 */
[----:B------:R-:W2:Y:S02]  /*a940*/  @!P0 SYNCS.PHASECHK.TRANS64 P0, [R0+URZ+0x110], R5 ;  /* 0x00011005000085a7 */ /* 0x000ea400080010ff */
[----:B--2---:R-:W-:Y:S05]  /*a950*/  @!P0 BRA `(.L_x_174) ;  /* 0xfffffffc00f08947 */ /* 0x004fea000383ffff */
[----:B------:R-:W-:Y:S05]  /*a960*/  BRA `(.L_x_175) ;  /* 0xffffff9000bc7947 */ /* 0x000fea000383ffff */
.L_x_76:
[----:B------:R-:W-:Y:S07]  /*a970*/  MOV R0, UR5 ;  /* 0x0000000500007c02 */ /* 0x000fee0008000f00 */
.L_x_176:
[----:B-1----:R1:W2:Y:S02]  /*a980*/  SYNCS.PHASECHK.TRANS64.TRYWAIT P0, [R0+URZ], R5 ;  /* 0x00000005000075a7 */ /* 0x0022a400080011ff */
[----:B--2---:R-:W-:Y:S05]  /*a990*/  @!P0 NANOSLEEP.SYNCS 0x989680 ;  /* 0x009896800000895d */ /* 0x004fea0003900000 */
[----:B------:R-:W2:Y:S02]  /*a9a0*/  @!P0 SYNCS.PHASECHK.TRANS64 P0, [R0+URZ], R5 ;  /* 0x00000005000085a7 */ /* 0x000ea400080010ff */
[----:B--2---:R-:W-:Y:S05]  /*a9b0*/  @!P0 BRA `(.L_x_176) ;  /* 0xfffffffc00f08947 */ /* 0x004fea000383ffff */
[----:B------:R-:W-:Y:S05]  /*a9c0*/  BRA `(.L_x_75) ;  /* 0xffffff9000d07947 */ /* 0x000fea000383ffff */
.L_x_80:
[----:B-1----:R-:W-:-:S07]  /*a9d0*/  MOV R0, UR4 ;  /* 0x0000000400007c02 */ /* 0x002fce0008000f00 */
.L_x_177:
[----:B-1----:R1:W2:Y:S02]  /*a9e0*/  SYNCS.PHASECHK.TRANS64.TRYWAIT P0, [R0+URZ], R3 ;  /* 0x00000003000075a7 */ /* 0x0022a400080011ff */
[----:B--2---:R-:W-:Y:S05]  /*a9f0*/  @!P0 NANOSLEEP.SYNCS 0x989680 ;  /* 0x009896800000895d */ /* 0x004fea0003900000 */
[----:B------:R-:W2:Y:S02]  /*aa00*/  @!P0 SYNCS.PHASECHK.TRANS64 P0, [R0+URZ], R3 ;  /* 0x00000003000085a7 */ /* 0x000ea400080010ff */
[----:B--2---:R-:W-:Y:S05]  /*aa10*/  @!P0 BRA `(.L_x_177) ;  /* 0xfffffffc00f08947 */ /* 0x004fea000383ffff */
[----:B------:R-:W-:Y:S05]  /*aa20*/  BRA `(.L_x_178) ;  /* 0xffffff9400c47947 */ /* 0x000fea000383ffff */
.L_x_81:
[----:B------:R-:W-:-:S07]  /*aa30*/  MOV R0, UR5 ;  /* 0x0000000500007c02 */ /* 0x000fce0008000f00 */
.L_x_179:
[----:B-1----:R1:W2:Y:S02]  /*aa40*/  SYNCS.PHASECHK.TRANS64.TRYWAIT P0, [R0+URZ], R3 ;  /* 0x00000003000075a7 */ /* 0x0022a400080011ff */
[----:B--2---:R-:W-:Y:S05]  /*aa50*/  @!P0 NANOSLEEP.SYNCS 0x989680 ;  /* 0x009896800000895d */ /* 0x004fea0003900000 */
[----:B------:R-:W2:Y:S02]  /*aa60*/  @!P0 SYNCS.PHASECHK.TRANS64 P0, [R0+URZ], R3 ;  /* 0x00000003000085a7 */ /* 0x000ea400080010ff */
[----:B--2---:R-:W-:Y:S05]  /*aa70*/  @!P0 BRA `(.L_x_179) ;  /* 0xfffffffc00f08947 */ /* 0x004fea000383ffff */
[----:B------:R-:W-:Y:S05]  /*aa80*/  BRA `(.L_x_180) ;  /* 0xffffff9400d07947 */ /* 0x000fea000383ffff */
.L_x_82:
[----:B------:R-:W-:-:S07]  /*aa90*/  MOV R0, UR5 ;  /* 0x0000000500007c02 */ /* 0x000fce0008000f00 */
.L_x_181:
[----:B-1----:R1:W2:Y:S02]  /*aaa0*/  SYNCS.PHASECHK.TRANS64.TRYWAIT P0, [R0+URZ], R3 ;  /* 0x00000003000075a7 */ /* 0x0022a400080011ff */
[----:B--2---:R-:W-:Y:S05]  /*aab0*/  @!P0 NANOSLEEP.SYNCS 0x989680 ;  /* 0x009896800000895d */ /* 0x004fea0003900000 */
[----:B------:R-:W2:Y:S02]  /*aac0*/  @!P0 SYNCS.PHASECHK.TRANS64 P0, [R0+URZ], R3 ;  /* 0x00000003000085a7 */ /* 0x000ea400080010ff */
[----:B--2---:R-:W-:Y:S05]  /*aad0*/  @!P0 BRA `(.L_x_181) ;  /* 0xfffffffc00f08947 */ /* 0x004fea000383ffff */
[----:B------:R-:W-:Y:S05]  /*aae0*/  BRA `(.L_x_182) ;  /* 0xffffff9400dc7947 */ /* 0x000fea000383ffff */
.L_x_85:
[----:B------:R-:W-:-:S07]  /*aaf0*/  MOV R0, UR26 ;  /* 0x0000001a00007c02 */ /* 0x000fce0008000f00 */
.L_x_183:
[----:B-1----:R1:W2:Y:S02]  /*ab00*/  SYNCS.PHASECHK.TRANS64.TRYWAIT P1, [R0+URZ+0x150], R3 ;  /* 0x00015003000075a7 */ /* 0x0022a400080211ff */
[----:B--2---:R-:W-:Y:S05]  /*ab10*/  @!P1 NANOSLEEP.SYNCS 0x989680 ;  /* 0x009896800000995d */ /* 0x004fea0003900000 */
[----:B------:R-:W2:Y:S02]  /*ab20*/  @!P1 SYNCS.PHASECHK.TRANS64 P1, [R0+URZ+0x150], R3 ;  /* 0x00015003000095a7 */ /* 0x000ea400080210ff */
[----:B--2---:R-:W-:Y:S05]  /*ab30*/  @!P1 BRA `(.L_x_183) ;  /* 0xfffffffc00f09947 */ /* 0x004fea000383ffff */
[----:B------:R-:W-:Y:S05]  /*ab40*/  BRA `(.L_x_184) ;  /* 0xffffff9800287947 */ /* 0x000fea000383ffff */
.L_x_90:
[----:B--2---:R2:W3:Y:S02]  /*ab50*/  SYNCS.PHASECHK.TRANS64.TRYWAIT P0, [R8+URZ+0xd0], R5 ;  /* 0x0000d005080075a7 */ /* 0x0044e400080011ff */
[----:B---3--:R-:W-:Y:S05]  /*ab60*/  @!P0 NANOSLEEP.SYNCS 0x989680 ;  /* 0x009896800000895d */ /* 0x008fea0003900000 */
[----:B------:R-:W3:Y:S02]  /*ab70*/  @!P0 SYNCS.PHASECHK.TRANS64 P0, [R8+URZ+0xd0], R5 ;  /* 0x0000d005080085a7 */ /* 0x000ee400080010ff */
[----:B---3--:R-:W-:Y:S05]  /*ab80*/  @!P0 BRA `(.L_x_90) ;  /* 0xfffffffc00f08947 */ /* 0x008fea000383ffff */
[----:B------:R-:W-:Y:S05]  /*ab90*/  BRA `(.L_x_185) ;  /* 0xffffff9c006c7947 */ /* 0x000fea000383ffff */
.L_x_93:
[----:B------:R-:W-:Y:S07]  /*aba0*/  MOV R0, UR21 ;  /* 0x0000001500007c02 */ /* 0x000fee0008000f00 */
.L_x_186:
[----:B--2---:R2:W3:Y:S02]  /*abb0*/  SYNCS.PHASECHK.TRANS64.TRYWAIT P1, [R0+URZ+0xc8], R5 ;  /* 0x0000c805000075a7 */ /* 0x0044e400080211ff */
[----:B---3--:R-:W-:Y:S05]  /*abc0*/  @!P1 NANOSLEEP.SYNCS 0x989680 ;  /* 0x009896800000995d */ /* 0x008fea0003900000 */
[----:B------:R-:W3:Y:S02]  /*abd0*/  @!P1 SYNCS.PHASECHK.TRANS64 P1, [R0+URZ+0xc8], R5 ;  /* 0x0000c805000095a7 */ /* 0x000ee400080210ff */
[----:B---3--:R-:W-:Y:S05]  /*abe0*/  @!P1 BRA `(.L_x_186) ;  /* 0xfffffffc00f09947 */ /* 0x008fea000383ffff */
[----:B------:R-:W-:Y:S05]  /*abf0*/  BRA `(.L_x_92) ;  /* 0xffffffa000e87947 */ /* 0x000fea000383ffff */
.L_x_96:
[----:B--2---:R-:W-:Y:S07]  /*ac00*/  MOV R5, UR21 ;  /* 0x0000001500057c02 */ /* 0x004fee0008000f00 */
.L_x_187:
[----:B--2---:R2:W3:Y:S02]  /*ac10*/  SYNCS.PHASECHK.TRANS64.TRYWAIT P0, [R5+URZ+0xa0], R4 ;  /* 0x0000a004050075a7 */ /* 0x0044e400080011ff */
[----:B---3--:R-:W-:Y:S05]  /*ac20*/  @!P0 NANOSLEEP.SYNCS 0x989680 ;  /* 0x009896800000895d */ /* 0x008fea0003900000 */
[----:B------:R-:W3:Y:S02]  /*ac30*/  @!P0 SYNCS.PHASECHK.TRANS64 P0, [R5+URZ+0xa0], R4 ;  /* 0x0000a004050085a7 */ /* 0x000ee400080010ff */
[----:B---3--:R-:W-:Y:S05]  /*ac40*/  @!P0 BRA `(.L_x_187) ;  /* 0xfffffffc00f08947 */ /* 0x008fea000383ffff */
[----:B------:R-:W-:Y:S05]  /*ac50*/  BRA `(.L_x_188) ;  /* 0xffffffa400407947 */ /* 0x000fea000383ffff */
.L_x_97:
[----:B------:R-:W-:Y:S07]  /*ac60*/  MOV R5, UR21 ;  /* 0x0000001500057c02 */ /* 0x000fee0008000f00 */
.L_x_189:
[----:B--2---:R2:W3:Y:S02]  /*ac70*/  SYNCS.PHASECHK.TRANS64.TRYWAIT P0, [R5+URZ+0xa8], R4 ;  /* 0x0000a804050075a7 */ /* 0x0044e400080011ff */
[----:B---3--:R-:W-:Y:S05]  /*ac80*/  @!P0 NANOSLEEP.SYNCS 0x989680 ;  /* 0x009896800000895d */ /* 0x008fea0003900000 */
[----:B------:R-:W3:Y:S02]  /*ac90*/  @!P0 SYNCS.PHASECHK.TRANS64 P0, [R5+URZ+0xa8], R4 ;  /* 0x0000a804050085a7 */ /* 0x000ee400080010ff */
[----:B---3--:R-:W-:Y:S05]  /*aca0*/  @!P0 BRA `(.L_x_189) ;  /* 0xfffffffc00f08947 */ /* 0x008fea000383ffff */
[----:B------:R-:W-:Y:S05]  /*acb0*/  BRA `(.L_x_190) ;  /* 0xffffffa400987947 */ /* 0x000fea000383ffff */
.L_x_98:
[----:B--2---:R-:W-:Y:S07]  /*acc0*/  MOV R5, UR21 ;  /* 0x0000001500057c02 */ /* 0x004fee0008000f00 */
.L_x_191:
[----:B--2---:R2:W3:Y:S02]  /*acd0*/  SYNCS.PHASECHK.TRANS64.TRYWAIT P0, [R5+URZ+0xb0], R4 ;  /* 0x0000b004050075a7 */ /* 0x0044e400080011ff */
[----:B---3--:R-:W-:Y:S05]  /*ace0*/  @!P0 NANOSLEEP.SYNCS 0x989680 ;  /* 0x009896800000895d */ /* 0x008fea0003900000 */
[----:B------:R-:W3:Y:S02]  /*acf0*/  @!P0 SYNCS.PHASECHK.TRANS64 P0, [R5+URZ+0xb0], R4 ;  /* 0x0000b004050085a7 */ /* 0x000ee400080010ff */
[----:B---3--:R-:W-:Y:S05]  /*ad00*/  @!P0 BRA `(.L_x_191) ;  /* 0xfffffffc00f08947 */ /* 0x008fea000383ffff */
[----:B------:R-:W-:Y:S05]  /*ad10*/  BRA `(.L_x_192) ;  /* 0xffffffa400f47947 */ /* 0x000fea000383ffff */
.L_x_99:
[----:B--2---:R-:W-:Y:S07]  /*ad20*/  MOV R5, UR21 ;  /* 0x0000001500057c02 */ /* 0x004fee0008000f00 */
.L_x_193:
[----:B--2---:R2:W3:Y:S02]  /*ad30*/  SYNCS.PHASECHK.TRANS64.TRYWAIT P0, [R5+URZ+0xb8], R4 ;  /* 0x0000b804050075a7 */ /* 0x0044e400080011ff */
[----:B---3--:R-:W-:Y:S05]  /*ad40*/  @!P0 NANOSLEEP.SYNCS 0x989680 ;  /* 0x009896800000895d */ /* 0x008fea0003900000 */
[----:B------:R-:W3:Y:S02]  /*ad50*/  @!P0 SYNCS.PHASECHK.TRANS64 P0, [R5+URZ+0xb8], R4 ;  /* 0x0000b804050085a7 */ /* 0x000ee400080010ff */
[----:B---3--:R-:W-:Y:S05]  /*ad60*/  @!P0 BRA `(.L_x_193) ;  /* 0xfffffffc00f08947 */ /* 0x008fea000383ffff */
[----:B------:R-:W-:Y:S05]  /*ad70*/  BRA `(.L_x_194) ;  /* 0xffffffa800587947 */ /* 0x000fea000383ffff */
.L_x_101:
[----:B------:R-:W-:-:S07]  /*ad80*/  MOV R0, UR21 ;  /* 0x0000001500007c02 */ /* 0x000fce0008000f00 */
.L_x_195:
[----:B--2---:R2:W3:Y:S02]  /*ad90*/  SYNCS.PHASECHK.TRANS64.TRYWAIT P0, [R0+URZ+0xa0], R3 ;  /* 0x0000a003000075a7 */ /* 0x0044e400080011ff */
[----:B---3--:R-:W-:Y:S05]  /*ada0*/  @!P0 NANOSLEEP.SYNCS 0x989680 ;  /* 0x009896800000895d */ /* 0x008fea0003900000 */
[----:B------:R-:W3:Y:S02]  /*adb0*/  @!P0 SYNCS.PHASECHK.TRANS64 P0, [R0+URZ+0xa0], R3 ;  /* 0x0000a003000085a7 */ /* 0x000ee400080010ff */
[----:B---3--:R-:W-:Y:S05]  /*adc0*/  @!P0 BRA `(.L_x_195) ;  /* 0xfffffffc00f08947 */ /* 0x008fea000383ffff */
[----:B------:R-:W-:Y:S05]  /*add0*/  BRA `(.L_x_196) ;  /* 0xffffffa800e47947 */ /* 0x000fea000383ffff */
.L_x_102:
[----:B--2---:R-:W-:-:S07]  /*ade0*/  MOV R0, UR21 ;  /* 0x0000001500007c02 */ /* 0x004fce0008000f00 */
.L_x_197:
[----:B--2---:R2:W3:Y:S02]  /*adf0*/  SYNCS.PHASECHK.TRANS64.TRYWAIT P0, [R0+URZ+0xa8], R3 ;  /* 0x0000a803000075a7 */ /* 0x0044e400080011ff */
[----:B---3--:R-:W-:Y:S05]  /*ae00*/  @!P0 NANOSLEEP.SYNCS 0x989680 ;  /* 0x009896800000895d */ /* 0x008fea0003900000 */
[----:B------:R-:W3:Y:S02]  /*ae10*/  @!P0 SYNCS.PHASECHK.TRANS64 P0, [R0+URZ+0xa8], R3 ;  /* 0x0000a803000085a7 */ /* 0x000ee400080010ff */
[----:B---3--:R-:W-:Y:S05]  /*ae20*/  @!P0 BRA `(.L_x_197) ;  /* 0xfffffffc00f08947 */ /* 0x008fea000383ffff */
[----:B------:R-:W-:Y:S05]  /*ae30*/  BRA `(.L_x_198) ;  /* 0xffffffa800d47947 */ /* 0x000fea000383ffff */
.L_x_103:
[----:B--2---:R-:W-:-:S07]  /*ae40*/  MOV R0, UR21 ;  /* 0x0000001500007c02 */ /* 0x004fce0008000f00 */
.L_x_199:
[----:B--2---:R2:W3:Y:S02]  /*ae50*/  SYNCS.PHASECHK.TRANS64.TRYWAIT P0, [R0+URZ+0xb0], R3 ;  /* 0x0000b003000075a7 */ /* 0x0044e400080011ff */
[----:B---3--:R-:W-:Y:S05]  /*ae60*/  @!P0 NANOSLEEP.SYNCS 0x989680 ;  /* 0x009896800000895d */ /* 0x008fea0003900000 */
[----:B------:R-:W3:Y:S02]  /*ae70*/  @!P0 SYNCS.PHASECHK.TRANS64 P0, [R0+URZ+0xb0], R3 ;  /* 0x0000b003000085a7 */ /* 0x000ee400080010ff */
[----:B---3--:R-:W-:Y:S05]  /*ae80*/  @!P0 BRA `(.L_x_199) ;  /* 0xfffffffc00f08947 */ /* 0x008fea000383ffff */
[----:B------:R-:W-:Y:S05]  /*ae90*/  BRA `(.L_x_200) ;  /* 0xffffffa800c47947 */ /* 0x000fea000383ffff */
.L_x_105:
[----:B-1----:R1:W2:Y:S02]  /*aea0*/  SYNCS.PHASECHK.TRANS64.TRYWAIT P0, [R3+URZ+0xd0], R0 ;  /* 0x0000d000030075a7 */ /* 0x0022a400080011ff */
[----:B--2---:R-:W-:Y:S05]  /*aeb0*/  @!P0 NANOSLEEP.SYNCS 0x989680 ;  /* 0x009896800000895d */ /* 0x004fea0003900000 */
[----:B------:R-:W2:Y:S02]  /*aec0*/  @!P0 SYNCS.PHASECHK.TRANS64 P0, [R3+URZ+0xd0], R0 ;  /* 0x0000d000030085a7 */ /* 0x000ea400080010ff */
[----:B--2---:R-:W-:Y:S05]  /*aed0*/  @!P0 BRA `(.L_x_105) ;  /* 0xfffffffc00f08947 */ /* 0x004fea000383ffff */
[----:B------:R-:W-:Y:S05]  /*aee0*/  BRA `(.L_x_201) ;  /* 0xffffffac00887947 */ /* 0x000fea000383ffff */
.L_x_116:
[----:B--2---:R2:W1:Y:S02]  /*aef0*/  SYNCS.PHASECHK.TRANS64.TRYWAIT P1, [R5+URZ+0x80], R2 ;  /* 0x00008002050075a7 */ /* 0x00446400080211ff */
[----:B-1----:R-:W-:Y:S05]  /*af00*/  @!P1 NANOSLEEP.SYNCS 0x989680 ;  /* 0x009896800000995d */ /* 0x002fea0003900000 */
[----:B------:R-:W1:Y:S02]  /*af10*/  @!P1 SYNCS.PHASECHK.TRANS64 P1, [R5+URZ+0x80], R2 ;  /* 0x00008002050095a7 */ /* 0x000e6400080210ff */
[----:B-1----:R-:W-:Y:S05]  /*af20*/  @!P1 BRA `(.L_x_116) ;  /* 0xfffffffc00f09947 */ /* 0x002fea000383ffff */
[----:B------:R-:W-:Y:S05]  /*af30*/  BRA `(.L_x_115) ;  /* 0xffffffb800fc7947 */ /* 0x000fea000383ffff */
.L_x_118:
[----:B-1----:R1:W4:Y:S02]  /*af40*/  SYNCS.PHASECHK.TRANS64.TRYWAIT P0, [R90+URZ+0xf0], R7 ;  /* 0x0000f0075a0075a7 */ /* 0x00232400080011ff */
[----:B----4-:R-:W-:Y:S05]  /*af50*/  @!P0 NANOSLEEP.SYNCS 0x989680 ;  /* 0x009896800000895d */ /* 0x010fea0003900000 */
[----:B------:R-:W4:Y:S02]  /*af60*/  @!P0 SYNCS.PHASECHK.TRANS64 P0, [R90+URZ+0xf0], R7 ;  /* 0x0000f0075a0085a7 */ /* 0x000f2400080010ff */
[----:B----4-:R-:W-:Y:S05]  /*af70*/  @!P0 BRA `(.L_x_118) ;  /* 0xfffffffc00f08947 */ /* 0x010fea000383ffff */
[----:B------:R-:W-:Y:S05]  /*af80*/  BRA `(.L_x_117) ;  /* 0xffffffbc004c7947 */ /* 0x000fea000383ffff */
.L_x_126:
[----:B---3--:R3:W4:Y:S02]  /*af90*/  SYNCS.PHASECHK.TRANS64.TRYWAIT P0, [R103+URZ+0x80], R4 ;  /* 0x00008004670075a7 */ /* 0x00872400080011ff */
[----:B----4-:R-:W-:Y:S05]  /*afa0*/  @!P0 NANOSLEEP.SYNCS 0x989680 ;  /* 0x009896800000895d */ /* 0x010fea0003900000 */
[----:B------:R-:W4:Y:S02]  /*afb0*/  @!P0 SYNCS.PHASECHK.TRANS64 P0, [R103+URZ+0x80], R4 ;  /* 0x00008004670085a7 */ /* 0x000f2400080010ff */
[----:B----4-:R-:W-:Y:S05]  /*afc0*/  @!P0 BRA `(.L_x_126) ;  /* 0xfffffffc00f08947 */ /* 0x010fea000383ffff */
[----:B------:R-:W-:Y:S05]  /*afd0*/  BRA `(.L_x_125) ;  /* 0xffffffc800547947 */ /* 0x000fea000383ffff */
.L_x_134:
[----:B---3--:R3:W4:Y:S02]  /*afe0*/  SYNCS.PHASECHK.TRANS64.TRYWAIT P0, [R103+URZ+0x80], R4 ;  /* 0x00008004670075a7 */ /* 0x00872400080011ff */
[----:B----4-:R-:W-:Y:S05]  /*aff0*/  @!P0 NANOSLEEP.SYNCS 0x989680 ;  /* 0x009896800000895d */ /* 0x010fea0003900000 */
[----:B------:R-:W4:Y:S02]  /*b000*/  @!P0 SYNCS.PHASECHK.TRANS64 P0, [R103+URZ+0x80], R4 ;  /* 0x00008004670085a7 */ /* 0x000f2400080010ff */
[----:B----4-:R-:W-:Y:S05]  /*b010*/  @!P0 BRA `(.L_x_134) ;  /* 0xfffffffc00f08947 */ /* 0x010fea000383ffff */
[----:B------:R-:W-:Y:S05]  /*b020*/  BRA `(.L_x_133) ;  /* 0xffffffd400a47947 */ /* 0x000fea000383ffff */
.L_x_142:
[----:B---3--:R3:W4:Y:S02]  /*b030*/  SYNCS.PHASECHK.TRANS64.TRYWAIT P0, [R102+URZ+0x80], R3 ;  /* 0x00008003660075a7 */ /* 0x00872400080011ff */
[----:B----4-:R-:W-:Y:S05]  /*b040*/  @!P0 NANOSLEEP.SYNCS 0x989680 ;  /* 0x009896800000895d */ /* 0x010fea0003900000 */
[----:B------:R-:W4:Y:S02]  /*b050*/  @!P0 SYNCS.PHASECHK.TRANS64 P0, [R102+URZ+0x80], R3 ;  /* 0x00008003660085a7 */ /* 0x000f2400080010ff */
[----:B----4-:R-:W-:Y:S05]  /*b060*/  @!P0 BRA `(.L_x_142) ;  /* 0xfffffffc00f08947 */ /* 0x010fea000383ffff */
[----:B------:R-:W-:Y:S05]  /*b070*/  BRA `(.L_x_141) ;  /* 0xffffffe000fc7947 */ /* 0x000fea000383ffff */
        .weak           $__internal_0_$__cuda_sm10x_tcgen05_guardrail_trap_col_being_dealloced_not_returned_by_alloc
        .type           $__internal_0_$__cuda_sm10x_tcgen05_guardrail_trap_col_being_dealloced_not_returned_by_alloc,@function
        .size           $__internal_0_$__cuda_sm10x_tcgen05_guardrail_trap_col_being_dealloced_not_returned_by_alloc,($__internal_1_$__cuda_sm10x_tcgen05_guardrail_trap_phase_invalid_during_alloc - $__internal_0_$__cuda_sm10x_tcgen05_guardrail_trap_col_being_dealloced_not_returned_by_alloc)
$__internal_0_$__cuda_sm10x_tcgen05_guardrail_trap_col_being_dealloced_not_returned_by_alloc:
[----:B------:R-:W-:Y:S05]  /*b080*/  BPT.TRAP 0x1 ;  /* 0x000000040000795c */ /* 0x000fea0000300000 */
[----:B------:R-:W-:-:S04]  /*b090*/  HFMA2 R3, -RZ, RZ, 0, 0 ;  /* 0x00000000ff037431 */ /* 0x000fc800000001ff */
[----:B------:R-:W-:Y:S05]  /*b0a0*/  RET.REL.NODEC R2 `(_ZN7cutlass13device_kernelINS_4gemm6kernel13GemmUniversalIN4cute5tupleIJiiiiEEENS1_10collective13CollectiveMmaINS1_35MainloopSm100TmaUmmaWarpSpecializedILi8ELi2ELi4ENS5_IJNS4_1CILi4EEENSA_ILi1EEESC_EEEEENS5_IJNSA_ILi128EEENSA_ILi256EEESF_EEENS_12float_e4m3_tENS5_IJlSC_lEEESI_SJ_NS4_8TiledMMAINS4_8MMA_AtomIJNS4_10MMA_TraitsINS4_25SM100_MMA_F8F6F4_2x1SM_SSEJSI_SI_fSF_SG_NS4_17integral_constantINS4_4UMMA5MajorELSQ_0EEESR_NSO_INSP_7ScaleInELSS_0EEEST_EEEEEENS4_6LayoutINS5_IJSC_SC_SC_EEENS5_IJNSA_ILi0EEESY_SY_EEEEENS5_IJNS4_10UnderscoreES11_S11_EEEEENS4_18SM100_TMA_2SM_LOADENS4_14ComposedLayoutINS4_7SwizzleILi3ELi4ELi3EEENS4_18smem_ptr_flag_bitsILi8EEENSW_INS5_IJNSA_ILi8EEESF_EEENS5_IJSF_SC_EEEEEEEvNS4_8identityENS4_28SM100_TMA_2SM_LOAD_MULTICASTES1E_vS1F_EENS_8epilogue10collective18CollectiveEpilogueINS1I_23Sm100TmaWarpSpecializedILi4ELi2ELi32ELb0ELb0EEEJNS5_IJNSA_ILi64EEESG_SF_EEENS5_IJNSW_IS1N_SC_EENSW_INS5_IJNSA_ILi32EEENSA_ILi2EEEEEENS5_IJSC_SF_EEEEEEEESI_SJ_SI_SJ_NS1I_6fusion15FusionCallbacksIS1M_NS1W_17LinearCombinationISI_fSI_fLNS_15FloatRoundStyleE2EEES1O_S1V_JEEENS4_5SM1004TMEM4LOAD26SM100_TMEM_LOAD_32dp32b32xENS4_13SM90_TMA_LOADENS15_INS16_ILi1ELi4ELi3EEES19_NSW_INS5_IJS1A_S1Q_EEENS5_IJS1Q_SC_EEEEEEENS4_39AutoVectorizingCopyWithAssumedAlignmentILi128EEENS4_14SM90_TMA_STOREES2B_S2D_S2D_EEEvvEEEEvNT_6ParamsE) ;  /* 0xffffff4c02d47950 */ /* 0x000fea0003c3ffff */
        .weak           $__internal_1_$__cuda_sm10x_tcgen05_guardrail_trap_phase_invalid_during_alloc
        .type           $__internal_1_$__cuda_sm10x_tcgen05_guardrail_trap_phase_invalid_during_alloc,@function
        .size           $__internal_1_$__cuda_sm10x_tcgen05_guardrail_trap_phase_invalid_during_alloc,($__internal_2_$__cuda_sm10x_tcgen05_guardrail_trap_unallocated_columns_being_dealloced - $__internal_1_$__cuda_sm10x_tcgen05_guardrail_trap_phase_invalid_during_alloc)
$__internal_1_$__cuda_sm10x_tcgen05_guardrail_trap_phase_invalid_during_alloc:
[----:B------:R-:W-:Y:S05]  /*b0b0*/  BPT.TRAP 0x1 ;  /* 0x000000040000795c */ /* 0x000fea0000300000 */
[----:B------:R-:W-:-:S04]  /*b0c0*/  MOV R5, 0x0 ;  /* 0x0000000000057802 */ /* 0x000fc80000000f00 */
[----:B------:R-:W-:Y:S05]  /*b0d0*/  RET.REL.NODEC R4 `(_ZN7cutlass13device_kernelINS_4gemm6kernel13GemmUniversalIN4cute5tupleIJiiiiEEENS1_10collective13CollectiveMmaINS1_35MainloopSm100TmaUmmaWarpSpecializedILi8ELi2ELi4ENS5_IJNS4_1CILi4EEENSA_ILi1EEESC_EEEEENS5_IJNSA_ILi128EEENSA_ILi256EEESF_EEENS_12float_e4m3_tENS5_IJlSC_lEEESI_SJ_NS4_8TiledMMAINS4_8MMA_AtomIJNS4_10MMA_TraitsINS4_25SM100_MMA_F8F6F4_2x1SM_SSEJSI_SI_fSF_SG_NS4_17integral_constantINS4_4UMMA5MajorELSQ_0EEESR_NSO_INSP_7ScaleInELSS_0EEEST_EEEEEENS4_6LayoutINS5_IJSC_SC_SC_EEENS5_IJNSA_ILi0EEESY_SY_EEEEENS5_IJNS4_10UnderscoreES11_S11_EEEEENS4_18SM100_TMA_2SM_LOADENS4_14ComposedLayoutINS4_7SwizzleILi3ELi4ELi3EEENS4_18smem_ptr_flag_bitsILi8EEENSW_INS5_IJNSA_ILi8EEESF_EEENS5_IJSF_SC_EEEEEEEvNS4_8identityENS4_28SM100_TMA_2SM_LOAD_MULTICASTES1E_vS1F_EENS_8epilogue10collective18CollectiveEpilogueINS1I_23Sm100TmaWarpSpecializedILi4ELi2ELi32ELb0ELb0EEEJNS5_IJNSA_ILi64EEESG_SF_EEENS5_IJNSW_IS1N_SC_EENSW_INS5_IJNSA_ILi32EEENSA_ILi2EEEEEENS5_IJSC_SF_EEEEEEEESI_SJ_SI_SJ_NS1I_6fusion15FusionCallbacksIS1M_NS1W_17LinearCombinationISI_fSI_fLNS_15FloatRoundStyleE2EEES1O_S1V_JEEENS4_5SM1004TMEM4LOAD26SM100_TMEM_LOAD_32dp32b32xENS4_13SM90_TMA_LOADENS15_INS16_ILi1ELi4ELi3EEES19_NSW_INS5_IJS1A_S1Q_EEENS5_IJS1Q_SC_EEEEEEENS4_39AutoVectorizingCopyWithAssumedAlignmentILi128EEENS4_14SM90_TMA_STOREES2B_S2D_S2D_EEEvvEEEEvNT_6ParamsE) ;  /* 0xffffff4c04c87950 */ /* 0x000fea0003c3ffff */
        .weak           $__internal_2_$__cuda_sm10x_tcgen05_guardrail_trap_unallocated_columns_being_dealloced
        .type           $__internal_2_$__cuda_sm10x_tcgen05_guardrail_trap_unallocated_columns_being_dealloced,@function
        .size           $__internal_2_$__cuda_sm10x_tcgen05_guardrail_trap_unallocated_columns_being_dealloced,(.L_x_203 - $__internal_2_$__cuda_sm10x_tcgen05_guardrail_trap_unallocated_columns_being_dealloced)
$__internal_2_$__cuda_sm10x_tcgen05_guardrail_trap_unallocated_columns_being_dealloced:
[----:B------:R-:W-:Y:S05]  /*b0e0*/  BPT.TRAP 0x1 ;  /* 0x000000040000795c */ /* 0x000fea0000300000 */
[----:B------:R-:W-:-:S04]  /*b0f0*/  HFMA2 R3, -RZ, RZ, 0, 0 ;  /* 0x00000000ff037431 */ /* 0x000fc800000001ff */
[----:B------:R-:W-:Y:S05]  /*b100*/  RET.REL.NODEC R2 `(_ZN7cutlass13device_kernelINS_4gemm6kernel13GemmUniversalIN4cute5tupleIJiiiiEEENS1_10collective13CollectiveMmaINS1_35MainloopSm100TmaUmmaWarpSpecializedILi8ELi2ELi4ENS5_IJNS4_1CILi4EEENSA_ILi1EEESC_EEEEENS5_IJNSA_ILi128EEENSA_ILi256EEESF_EEENS_12float_e4m3_tENS5_IJlSC_lEEESI_SJ_NS4_8TiledMMAINS4_8MMA_AtomIJNS4_10MMA_TraitsINS4_25SM100_MMA_F8F6F4_2x1SM_SSEJSI_SI_fSF_SG_NS4_17integral_constantINS4_4UMMA5MajorELSQ_0EEESR_NSO_INSP_7ScaleInELSS_0EEEST_EEEEEENS4_6LayoutINS5_IJSC_SC_SC_EEENS5_IJNSA_ILi0EEESY_SY_EEEEENS5_IJNS4_10UnderscoreES11_S11_EEEEENS4_18SM100_TMA_2SM_LOADENS4_14ComposedLayoutINS4_7SwizzleILi3ELi4ELi3EEENS4_18smem_ptr_flag_bitsILi8EEENSW_INS5_IJNSA_ILi8EEESF_EEENS5_IJSF_SC_EEEEEEEvNS4_8identityENS4_28SM100_TMA_2SM_LOAD_MULTICASTES1E_vS1F_EENS_8epilogue10collective18CollectiveEpilogueINS1I_23Sm100TmaWarpSpecializedILi4ELi2ELi32ELb0ELb0EEEJNS5_IJNSA_ILi64EEESG_SF_EEENS5_IJNSW_IS1N_SC_EENSW_INS5_IJNSA_ILi32EEENSA_ILi2EEEEEENS5_IJSC_SF_EEEEEEEESI_SJ_SI_SJ_NS1I_6fusion15FusionCallbacksIS1M_NS1W_17LinearCombinationISI_fSI_fLNS_15FloatRoundStyleE2EEES1O_S1V_JEEENS4_5SM1004TMEM4LOAD26SM100_TMEM_LOAD_32dp32b32xENS4_13SM90_TMA_LOADENS15_INS16_ILi1ELi4ELi3EEES19_NSW_INS5_IJS1A_S1Q_EEENS5_IJS1Q_SC_EEEEEEENS4_39AutoVectorizingCopyWithAssumedAlignmentILi128EEENS4_14SM90_TMA_STOREES2B_S2D_S2D_EEEvvEEEEvNT_6ParamsE) ;  /* 0xffffff4c02bc7950 */ /* 0x000fea0003c3ffff */
.L_x_202:
[----:B------:R-:W-:-:S00]  /*b110*/  BRA `(.L_x_202) ;  /* 0xfffffffc00fc7947 */ /* 0x000fc0000383ffff */
[----:B------:R-:W-:-:S00]  /*b120*/  NOP ;  /* 0x0000000000007918 */ /* 0x000fc00000000000 */
        /* <DEDUP_REMOVED lines=13> */
.L_x_203:


//--------------------- .nv.global.init           --------------------------
	.section	.nv.global.init,"aw",@progbits
.nv.global.init:
	.type		$str$27,@object
	.size		$str$27,($str$28 - $str$27)
$str$27:
        /*0000*/ 	.byte	0x28, 0x61, 0x64, 0x64, 0x72, 0x65, 0x73, 0x73, 0x20, 0x26, 0x20, 0x6d, 0x61, 0x73, 0x6b, 0x29
        /*0010*/ 	.byte	0x20, 0x3d, 0x3d, 0x20, 0x30, 0x00
	.type		$str$28,@object
	.size		$str$28,($str$26 - $str$28)
$str$28:
        /*0016*/ 	.byte	0x2f, 0x74, 0x6d, 0x70, 0x2f, 0x63, 0x75, 0x74, 0x6c, 0x61, 0x73, 0x73, 0x5f, 0x73, 0x77, 0x65
        /*0026*/ 	.byte	0x65, 0x70, 0x5f, 0x73, 0x72, 0x63, 0x2f, 0x69, 0x6e, 0x63, 0x6c, 0x75, 0x64, 0x65, 0x2f, 0x63
        /*0036*/ 	.byte	0x75, 0x74, 0x65, 0x2f, 0x70, 0x6f, 0x69, 0x6e, 0x74, 0x65, 0x72, 0x5f, 0x66, 0x6c, 0x61, 0x67
        /*0046*/ 	.byte	0x67, 0x65, 0x64, 0x2e, 0x68, 0x70, 0x70, 0x00
	.type		$str$26,@object
	.size		$str$26,($str$25 - $str$26)
$str$26:
        /*004e*/ 	.byte	0x2f, 0x74, 0x6d, 0x70, 0x2f, 0x63, 0x75, 0x74, 0x6c, 0x61, 0x73, 0x73, 0x5f, 0x73, 0x77, 0x65
        /*005e*/ 	.byte	0x65, 0x70, 0x5f, 0x73, 0x72, 0x63, 0x2f, 0x69, 0x6e, 0x63, 0x6c, 0x75, 0x64, 0x65, 0x2f, 0x63
        /*006e*/ 	.byte	0x75, 0x74, 0x65, 0x2f, 0x61, 0x74, 0x6f, 0x6d, 0x2f, 0x63, 0x6f, 0x70, 0x79, 0x5f, 0x74, 0x72
        /*007e*/ 	.byte	0x61, 0x69, 0x74, 0x73, 0x5f, 0x73, 0x6d, 0x31, 0x30, 0x30, 0x2e, 0x68, 0x70, 0x70, 0x00
	.type		$str$25,@object
	.size		$str$25,(__unnamed_1 - $str$25)
$str$25:
        /*008d*/ 	.byte	0x28, 0x28, 0x75, 0x69, 0x6e, 0x74, 0x33, 0x32, 0x5f, 0x74, 0x28, 0x74, 0x68, 0x72, 0x65, 0x61
        /*009d*/ 	.byte	0x64, 0x49, 0x64, 0x78, 0x2e, 0x78, 0x29, 0x20, 0x2f, 0x20, 0x33, 0x32, 0x29, 0x20, 0x25, 0x20
        /*00ad*/ 	.byte	0x34, 0x29, 0x20, 0x3d, 0x3d, 0x20, 0x28, 0x28, 0x28, 0x74, 0x6d, 0x65, 0x6d, 0x5f, 0x61, 0x64
        /*00bd*/ 	.byte	0x64, 0x72, 0x20, 0x3e, 0x3e, 0x20, 0x31, 0x36, 0x29, 0x20, 0x2f, 0x20, 0x33, 0x32, 0x29, 0x20
        /*00cd*/ 	.byte	0x25, 0x20, 0x34, 0x29, 0x00
	.type		__unnamed_1,@object
	.size		__unnamed_1,(__unnamed_2 - __unnamed_1)
__unnamed_1:
        /*00d2*/ 	.byte	0x61, 0x75, 0x74, 0x6f, 0x20, 0x63, 0x75, 0x74, 0x65, 0x3a, 0x3a, 0x61, 0x73, 0x5f, 0x70, 0x6f
        /* <DEDUP_REMOVED lines=24> */
        /*0262*/ 	.byte	0x3a, 0x3a, 0x43, 0x3c, 0x34, 0x30, 0x39, 0x36, 0x3e, 0x3e, 0x3e, 0x3e, 0x5d, 0x00
	.type		__unnamed_2,@object
	.size		__unnamed_2,(__unnamed_3 - __unnamed_2)
__unnamed_2:
        /* <DEDUP_REMOVED lines=26> */
	.type		__unnamed_3,@object
	.size		__unnamed_3,(.L_3 - __unnamed_3)
__unnamed_3:
        /* <DEDUP_REMOVED lines=40> */
        /*068e*/ 	.byte	0x74, 0x65, 0x3a, 0x3a, 0x43, 0x3c, 0x30, 0x3e, 0x3e, 0x3e, 0x3e, 0x5d, 0x00
.L_3:


//--------------------- .nv.shared._ZN7cutlass13device_kernelINS_4gemm6kernel13GemmUniversalIN4cute5tupleIJiiiiEEENS1_10collective13CollectiveMmaINS1_35MainloopSm100TmaUmmaWarpSpecializedILi8ELi2ELi4ENS5_IJNS4_1CILi4EEENSA_ILi1EEESC_EEEEENS5_IJNSA_ILi128EEENSA_ILi256EEESF_EEENS_12float_e4m3_tENS5_IJlSC_lEEESI_SJ_NS4_8TiledMMAINS4_8MMA_AtomIJNS4_10MMA_TraitsINS4_25SM100_MMA_F8F6F4_2x1SM_SSEJSI_SI_fSF_SG_NS4_17integral_constantINS4_4UMMA5MajorELSQ_0EEESR_NSO_INSP_7ScaleInELSS_0EEEST_EEEEEENS4_6LayoutINS5_IJSC_SC_SC_EEENS5_IJNSA_ILi0EEESY_SY_EEEEENS5_IJNS4_10UnderscoreES11_S11_EEEEENS4_18SM100_TMA_2SM_LOADENS4_14ComposedLayoutINS4_7SwizzleILi3ELi4ELi3EEENS4_18smem_ptr_flag_bitsILi8EEENSW_INS5_IJNSA_ILi8EEESF_EEENS5_IJSF_SC_EEEEEEEvNS4_8identityENS4_28SM100_TMA_2SM_LOAD_MULTICASTES1E_vS1F_EENS_8epilogue10collective18CollectiveEpilogueINS1I_23Sm100TmaWarpSpecializedILi4ELi2ELi32ELb0ELb0EEEJNS5_IJNSA_ILi64EEESG_SF_EEENS5_IJNSW_IS1N_SC_EENSW_INS5_IJNSA_ILi32EEENSA_ILi2EEEEEENS5_IJSC_SF_EEEEEEEESI_SJ_SI_SJ_NS1I_6fusion15FusionCallbacksIS1M_NS1W_17LinearCombinationISI_fSI_fLNS_15FloatRoundStyleE2EEES1O_S1V_JEEENS4_5SM1004TMEM4LOAD26SM100_TMEM_LOAD_32dp32b32xENS4_13SM90_TMA_LOADENS15_INS16_ILi1ELi4ELi3EEES19_NSW_INS5_IJS1A_S1Q_EEENS5_IJS1Q_SC_EEEEEEENS4_39AutoVectorizingCopyWithAssumedAlignmentILi128EEENS4_14SM90_TMA_STOREES2B_S2D_S2D_EEEvvEEEEvNT_6ParamsE --------------------------
	.section	.nv.shared._ZN7cutlass13device_kernelINS_4gemm6kernel13GemmUniversalIN4cute5tupleIJiiiiEEENS1_10collective13CollectiveMmaINS1_35MainloopSm100TmaUmmaWarpSpecializedILi8ELi2ELi4ENS5_IJNS4_1CILi4EEENSA_ILi1EEESC_EEEEENS5_IJNSA_ILi128EEENSA_ILi256EEESF_EEENS_12float_e4m3_tENS5_IJlSC_lEEESI_SJ_NS4_8TiledMMAINS4_8MMA_AtomIJNS4_10MMA_TraitsINS4_25SM100_MMA_F8F6F4_2x1SM_SSEJSI_SI_fSF_SG_NS4_17integral_constantINS4_4UMMA5MajorELSQ_0EEESR_NSO_INSP_7ScaleInELSS_0EEEST_EEEEEENS4_6LayoutINS5_IJSC_SC_SC_EEENS5_IJNSA_ILi0EEESY_SY_EEEEENS5_IJNS4_10UnderscoreES11_S11_EEEEENS4_18SM100_TMA_2SM_LOADENS4_14ComposedLayoutINS4_7SwizzleILi3ELi4ELi3EEENS4_18smem_ptr_flag_bitsILi8EEENSW_INS5_IJNSA_ILi8EEESF_EEENS5_IJSF_SC_EEEEEEEvNS4_8identityENS4_28SM100_TMA_2SM_LOAD_MULTICASTES1E_vS1F_EENS_8epilogue10collective18CollectiveEpilogueINS1I_23Sm100TmaWarpSpecializedILi4ELi2ELi32ELb0ELb0EEEJNS5_IJNSA_ILi64EEESG_SF_EEENS5_IJNSW_IS1N_SC_EENSW_INS5_IJNSA_ILi32EEENSA_ILi2EEEEEENS5_IJSC_SF_EEEEEEEESI_SJ_SI_SJ_NS1I_6fusion15FusionCallbacksIS1M_NS1W_17LinearCombinationISI_fSI_fLNS_15FloatRoundStyleE2EEES1O_S1V_JEEENS4_5SM1004TMEM4LOAD26SM100_TMEM_LOAD_32dp32b32xENS4_13SM90_TMA_LOADENS15_INS16_ILi1ELi4ELi3EEES19_NSW_INS5_IJS1A_S1Q_EEENS5_IJS1Q_SC_EEEEEEENS4_39AutoVectorizingCopyWithAssumedAlignmentILi128EEENS4_14SM90_TMA_STOREES2B_S2D_S2D_EEEvvEEEEvNT_6ParamsE,"aw",@nobits
	.sectionflags	@""
	.align	16
	.zero		1024


//--------------------- .nv.shared.reserved.0     --------------------------
	.section	.nv.shared.reserved.0,"aw",@nobits
	.weak		__nv_reservedSMEM_offset_0_alias
	.size		__nv_reservedSMEM_offset_0_alias, 0, 64
	.other		__nv_reservedSMEM_offset_0_alias,@"STO_CUDA_RESERVED_SHARED STV_DEFAULT"
__nv_reservedSMEM_offset_0_alias:
	.zero		0
.nv.shared.reserved.0:
	.zero		64
	.weak		__nv_reservedSMEM_tcgen05_partition
	.type		__nv_reservedSMEM_tcgen05_partition,@object
	.size		__nv_reservedSMEM_tcgen05_partition,(.L_0 - __nv_reservedSMEM_tcgen05_partition)
__nv_reservedSMEM_tcgen05_partition:
	.zero		32
.L_0:


//--------------------- .nv.global                --------------------------
	.section	.nv.global,"aw",@nobits
.nv.global:
	.type		_ZN40_INTERNAL_9916b3d2_4_k_cu_d16cc10d_320014cute1_E,@object
	.size		_ZN40_INTERNAL_9916b3d2_4_k_cu_d16cc10d_320014cute1_E,(_ZN40_INTERNAL_9916b3d2_4_k_cu_d16cc10d_320014cuda3std3__45__cpo6cbeginE - _ZN40_INTERNAL_9916b3d2_4_k_cu_d16cc10d_320014cute1_E)
_ZN40_INTERNAL_9916b3d2_4_k_cu_d16cc10d_320014cute1_E:
	.zero		1
	.type		_ZN40_INTERNAL_9916b3d2_4_k_cu_d16cc10d_320014cuda3std3__45__cpo6cbeginE,@object
	.size		_ZN40_INTERNAL_9916b3d2_4_k_cu_d16cc10d_320014cuda3std3__45__cpo6cbeginE,(_ZN40_INTERNAL_9916b3d2_4_k_cu_d16cc10d_320014cuda3std3__48in_placeE - _ZN40_INTERNAL_9916b3d2_4_k_cu_d16cc10d_320014cuda3std3__45__cpo6cbeginE)
_ZN40_INTERNAL_9916b3d2_4_k_cu_d16cc10d_320014cuda3std3__45__cpo6cbeginE:
	.zero		1
	.type		_ZN40_INTERNAL_9916b3d2_4_k_cu_d16cc10d_320014cuda3std3__48in_placeE,@object
	.size		_ZN40_INTERNAL_9916b3d2_4_k_cu_d16cc10d_320014cuda3std3__48in_placeE,(_ZN40_INTERNAL_9916b3d2_4_k_cu_d16cc10d_320014cuda3std6ranges3__45__cpo9iter_moveE - _ZN40_INTERNAL_9916b3d2_4_k_cu_d16cc10d_320014cuda3std3__48in_placeE)
_ZN40_INTERNAL_9916b3d2_4_k_cu_d16cc10d_320014cuda3std3__48in_placeE:
	.zero		1
	.type		_ZN40_INTERNAL_9916b3d2_4_k_cu_d16cc10d_320014cuda3std6ranges3__45__cpo9iter_moveE,@object
	.size		_ZN40_INTERNAL_9916b3d2_4_k_cu_d16cc10d_320014cuda3std6ranges3__45__cpo9iter_moveE,(_ZN40_INTERNAL_9916b3d2_4_k_cu_d16cc10d_320014cuda3std3__45__cpo5beginE - _ZN40_INTERNAL_9916b3d2_4_k_cu_d16cc10d_320014cuda3std6ranges3__45__cpo9iter_moveE)
_ZN40_INTERNAL_9916b3d2_4_k_cu_d16cc10d_320014cuda3std6ranges3__45__cpo9iter_moveE:
	.zero		1
	.type		_ZN40_INTERNAL_9916b3d2_4_k_cu_d16cc10d_320014cuda3std3__45__cpo5beginE,@object
	.size		_ZN40_INTERNAL_9916b3d2_4_k_cu_d16cc10d_320014cuda3std3__45__cpo5beginE,(_ZN40_INTERNAL_9916b3d2_4_k_cu_d16cc10d_320014cuda3std3__442_GLOBAL__N__9916b3d2_4_k_cu_d16cc10d_320016ignoreE - _ZN40_INTERNAL_9916b3d2_4_k_cu_d16cc10d_320014cuda3std3__45__cpo5beginE)
_ZN40_INTERNAL_9916b3d2_4_k_cu_d16cc10d_320014cuda3std3__45__cpo5beginE:
	.zero		1
	.type		_ZN40_INTERNAL_9916b3d2_4_k_cu_d16cc10d_320014cuda3std3__442_GLOBAL__N__9916b3d2_4_k_cu_d16cc10d_320016ignoreE,@object
	.size		_ZN40_INTERNAL_9916b3d2_4_k_cu_d16cc10d_320014cuda3std3__442_GLOBAL__N__9916b3d2_4_k_cu_d16cc10d_320016ignoreE,(_ZN40_INTERNAL_9916b3d2_4_k_cu_d16cc10d_320014cute7productE - _ZN40_INTERNAL_9916b3d2_4_k_cu_d16cc10d_320014cuda3std3__442_GLOBAL__N__9916b3d2_4_k_cu_d16cc10d_320016ignoreE)
_ZN40_INTERNAL_9916b3d2_4_k_cu_d16cc10d_320014cuda3std3__442_GLOBAL__N__9916b3d2_4_k_cu_d16cc10d_320016ignoreE:
	.zero		1
	.type		_ZN40_INTERNAL_9916b3d2_4_k_cu_d16cc10d_320014cute7productE,@object
	.size		_ZN40_INTERNAL_9916b3d2_4_k_cu_d16cc10d_320014cute7productE,(_ZN40_INTERNAL_9916b3d2_4_k_cu_d16cc10d_320014cuda3std3__45__cpo3endE - _ZN40_INTERNAL_9916b3d2_4_k_cu_d16cc10d_320014cute7productE)
_ZN40_INTERNAL_9916b3d2_4_k_cu_d16cc10d_320014cute7productE:
	.zero		1
	.type		_ZN40_INTERNAL_9916b3d2_4_k_cu_d16cc10d_320014cuda3std3__45__cpo3endE,@object
	.size		_ZN40_INTERNAL_9916b3d2_4_k_cu_d16cc10d_320014cuda3std3__45__cpo3endE,(_ZN40_INTERNAL_9916b3d2_4_k_cu_d16cc10d_320014cuda3std3__419piecewise_constructE - _ZN40_INTERNAL_9916b3d2_4_k_cu_d16cc10d_320014cuda3std3__45__cpo3endE)
_ZN40_INTERNAL_9916b3d2_4_k_cu_d16cc10d_320014cuda3std3__45__cpo3endE:
	.zero		1
	.type		_ZN40_INTERNAL_9916b3d2_4_k_cu_d16cc10d_320014cuda3std3__419piecewise_constructE,@object
	.size		_ZN40_INTERNAL_9916b3d2_4_k_cu_d16cc10d_320014cuda3std3__419piecewise_constructE,(_ZN40_INTERNAL_9916b3d2_4_k_cu_d16cc10d_320014cuda3std3__45__cpo4cendE - _ZN40_INTERNAL_9916b3d2_4_k_cu_d16cc10d_320014cuda3std3__419piecewise_constructE)
_ZN40_INTERNAL_9916b3d2_4_k_cu_d16cc10d_320014cuda3std3__419piecewise_constructE:
	.zero		1
	.type		_ZN40_INTERNAL_9916b3d2_4_k_cu_d16cc10d_320014cuda3std3__45__cpo4cendE,@object
	.size		_ZN40_INTERNAL_9916b3d2_4_k_cu_d16cc10d_320014cuda3std3__45__cpo4cendE,(_ZN40_INTERNAL_9916b3d2_4_k_cu_d16cc10d_320014cuda3std6ranges3__45__cpo4swapE - _ZN40_INTERNAL_9916b3d2_4_k_cu_d16cc10d_320014cuda3std3__45__cpo4cendE)
_ZN40_INTERNAL_9916b3d2_4_k_cu_d16cc10d_320014cuda3std3__45__cpo4cendE:
	.zero		1
	.type		_ZN40_INTERNAL_9916b3d2_4_k_cu_d16cc10d_320014cuda3std6ranges3__45__cpo4swapE,@object
	.size		_ZN40_INTERNAL_9916b3d2_4_k_cu_d16cc10d_320014cuda3std6ranges3__45__cpo4swapE,(.L_11 - _ZN40_INTERNAL_9916b3d2_4_k_cu_d16cc10d_320014cuda3std6ranges3__45__cpo4swapE)
_ZN40_INTERNAL_9916b3d2_4_k_cu_d16cc10d_320014cuda3std6ranges3__45__cpo4swapE:
	.zero		1
.L_11:


//--------------------- .nv.constant0._ZN7cutlass13device_kernelINS_4gemm6kernel13GemmUniversalIN4cute5tupleIJiiiiEEENS1_10collective13CollectiveMmaINS1_35MainloopSm100TmaUmmaWarpSpecializedILi8ELi2ELi4ENS5_IJNS4_1CILi4EEENSA_ILi1EEESC_EEEEENS5_IJNSA_ILi128EEENSA_ILi256EEESF_EEENS_12float_e4m3_tENS5_IJlSC_lEEESI_SJ_NS4_8TiledMMAINS4_8MMA_AtomIJNS4_10MMA_TraitsINS4_25SM100_MMA_F8F6F4_2x1SM_SSEJSI_SI_fSF_SG_NS4_17integral_constantINS4_4UMMA5MajorELSQ_0EEESR_NSO_INSP_7ScaleInELSS_0EEEST_EEEEEENS4_6LayoutINS5_IJSC_SC_SC_EEENS5_IJNSA_ILi0EEESY_SY_EEEEENS5_IJNS4_10UnderscoreES11_S11_EEEEENS4_18SM100_TMA_2SM_LOADENS4_14ComposedLayoutINS4_7SwizzleILi3ELi4ELi3EEENS4_18smem_ptr_flag_bitsILi8EEENSW_INS5_IJNSA_ILi8EEESF_EEENS5_IJSF_SC_EEEEEEEvNS4_8identityENS4_28SM100_TMA_2SM_LOAD_MULTICASTES1E_vS1F_EENS_8epilogue10collective18CollectiveEpilogueINS1I_23Sm100TmaWarpSpecializedILi4ELi2ELi32ELb0ELb0EEEJNS5_IJNSA_ILi64EEESG_SF_EEENS5_IJNSW_IS1N_SC_EENSW_INS5_IJNSA_ILi32EEENSA_ILi2EEEEEENS5_IJSC_SF_EEEEEEEESI_SJ_SI_SJ_NS1I_6fusion15FusionCallbacksIS1M_NS1W_17LinearCombinationISI_fSI_fLNS_15FloatRoundStyleE2EEES1O_S1V_JEEENS4_5SM1004TMEM4LOAD26SM100_TMEM_LOAD_32dp32b32xENS4_13SM90_TMA_LOADENS15_INS16_ILi1ELi4ELi3EEES19_NSW_INS5_IJS1A_S1Q_EEENS5_IJS1Q_SC_EEEEEEENS4_39AutoVectorizingCopyWithAssumedAlignmentILi128EEENS4_14SM90_TMA_STOREES2B_S2D_S2D_EEEvvEEEEvNT_6ParamsE --------------------------
	.section	.nv.constant0._ZN7cutlass13device_kernelINS_4gemm6kernel13GemmUniversalIN4cute5tupleIJiiiiEEENS1_10collective13CollectiveMmaINS1_35MainloopSm100TmaUmmaWarpSpecializedILi8ELi2ELi4ENS5_IJNS4_1CILi4EEENSA_ILi1EEESC_EEEEENS5_IJNSA_ILi128EEENSA_ILi256EEESF_EEENS_12float_e4m3_tENS5_IJlSC_lEEESI_SJ_NS4_8TiledMMAINS4_8MMA_AtomIJNS4_10MMA_TraitsINS4_25SM100_MMA_F8F6F4_2x1SM_SSEJSI_SI_fSF_SG_NS4_17integral_constantINS4_4UMMA5MajorELSQ_0EEESR_NSO_INSP_7ScaleInELSS_0EEEST_EEEEEENS4_6LayoutINS5_IJSC_SC_SC_EEENS5_IJNSA_ILi0EEESY_SY_EEEEENS5_IJNS4_10UnderscoreES11_S11_EEEEENS4_18SM100_TMA_2SM_LOADENS4_14ComposedLayoutINS4_7SwizzleILi3ELi4ELi3EEENS4_18smem_ptr_flag_bitsILi8EEENSW_INS5_IJNSA_ILi8EEESF_EEENS5_IJSF_SC_EEEEEEEvNS4_8identityENS4_28SM100_TMA_2SM_LOAD_MULTICASTES1E_vS1F_EENS_8epilogue10collective18CollectiveEpilogueINS1I_23Sm100TmaWarpSpecializedILi4ELi2ELi32ELb0ELb0EEEJNS5_IJNSA_ILi64EEESG_SF_EEENS5_IJNSW_IS1N_SC_EENSW_INS5_IJNSA_ILi32EEENSA_ILi2EEEEEENS5_IJSC_SF_EEEEEEEESI_SJ_SI_SJ_NS1I_6fusion15FusionCallbacksIS1M_NS1W_17LinearCombinationISI_fSI_fLNS_15FloatRoundStyleE2EEES1O_S1V_JEEENS4_5SM1004TMEM4LOAD26SM100_TMEM_LOAD_32dp32b32xENS4_13SM90_TMA_LOADENS15_INS16_ILi1ELi4ELi3EEES19_NSW_INS5_IJS1A_S1Q_EEENS5_IJS1Q_SC_EEEEEEENS4_39AutoVectorizingCopyWithAssumedAlignmentILi128EEENS4_14SM90_TMA_STOREES2B_S2D_S2D_EEEvvEEEEvNT_6ParamsE,"a",@progbits
	.sectionflags	@""
	.align	4
.nv.constant0._ZN7cutlass13device_kernelINS_4gemm6kernel13GemmUniversalIN4cute5tupleIJiiiiEEENS1_10collective13CollectiveMmaINS1_35MainloopSm100TmaUmmaWarpSpecializedILi8ELi2ELi4ENS5_IJNS4_1CILi4EEENSA_ILi1EEESC_EEEEENS5_IJNSA_ILi128EEENSA_ILi256EEESF_EEENS_12float_e4m3_tENS5_IJlSC_lEEESI_SJ_NS4_8TiledMMAINS4_8MMA_AtomIJNS4_10MMA_TraitsINS4_25SM100_MMA_F8F6F4_2x1SM_SSEJSI_SI_fSF_SG_NS4_17integral_constantINS4_4UMMA5MajorELSQ_0EEESR_NSO_INSP_7ScaleInELSS_0EEEST_EEEEEENS4_6LayoutINS5_IJSC_SC_SC_EEENS5_IJNSA_ILi0EEESY_SY_EEEEENS5_IJNS4_10UnderscoreES11_S11_EEEEENS4_18SM100_TMA_2SM_LOADENS4_14ComposedLayoutINS4_7SwizzleILi3ELi4ELi3EEENS4_18smem_ptr_flag_bitsILi8EEENSW_INS5_IJNSA_ILi8EEESF_EEENS5_IJSF_SC_EEEEEEEvNS4_8identityENS4_28SM100_TMA_2SM_LOAD_MULTICASTES1E_vS1F_EENS_8epilogue10collective18CollectiveEpilogueINS1I_23Sm100TmaWarpSpecializedILi4ELi2ELi32ELb0ELb0EEEJNS5_IJNSA_ILi64EEESG_SF_EEENS5_IJNSW_IS1N_SC_EENSW_INS5_IJNSA_ILi32EEENSA_ILi2EEEEEENS5_IJSC_SF_EEEEEEEESI_SJ_SI_SJ_NS1I_6fusion15FusionCallbacksIS1M_NS1W_17LinearCombinationISI_fSI_fLNS_15FloatRoundStyleE2EEES1O_S1V_JEEENS4_5SM1004TMEM4LOAD26SM100_TMEM_LOAD_32dp32b32xENS4_13SM90_TMA_LOADENS15_INS16_ILi1ELi4ELi3EEES19_NSW_INS5_IJS1A_S1Q_EEENS5_IJS1Q_SC_EEEEEEENS4_39AutoVectorizingCopyWithAssumedAlignmentILi128EEENS4_14SM90_TMA_STOREES2B_S2D_S2D_EEEvvEEEEvNT_6ParamsE:
	.zero		2944


//--------------------- SYMBOLS --------------------------

	.type		.nv.reservedSmem.offset0,@object
	.size		.nv.reservedSmem.offset0,0x4
	.type		.nv.reservedSmem.cap,@object
	.size		.nv.reservedSmem.cap,0x4
	.type		__assertfail,@function
